	.target	sm_100a

	.elftype	@"ET_EXEC"


//--------------------- .note.nv.tkinfo           --------------------------
	.section	.note.nv.tkinfo,"",@"SHT_NOTE"
	.sectionflags	@"SHF_NOTE_NV_TKINFO"
	.tkinfo
        /*0018*/ 	.word	0x00000002
        /*0030*/ 	.string	""
        /*0030*/ 	.string	"ptxas"
        /*0030*/ 	.string	"Cuda compilation tools, release 13.0, V13.0.88"
        /*0030*/ 	.string	"Build cuda_13.0.r13.0/compiler.36424714_0"
        /*0030*/ 	.string	"-arch sm_100a -m 64 "



//--------------------- .note.nv.cuinfo           --------------------------
	.section	.note.nv.cuinfo,"",@"SHT_NOTE"
	.sectionflags	@"SHF_NOTE_NV_CUINFO"
        /*0018*/ 	.short	0x0002
        /*001a*/ 	.short	0x0064
        /*001c*/ 	.short	0x0082
	.zero		2


//--------------------- .nv.info                  --------------------------
	.section	.nv.info,"",@"SHT_CUDA_INFO"
	.align	4


	//----- nvinfo : EIATTR_REGCOUNT
	.align		4
        /*0000*/ 	.byte	0x04, 0x2f
        /*0002*/ 	.short	(.L_19 - .L_18)
	.align		4
.L_18:
        /*0004*/ 	.word	index@(_ZN7cutlass13device_kernelINS_4gemm6kernel13GemmUniversalIN4cute5tupleIJiiiiEEENS1_10collective13CollectiveMmaINS1_46MainloopSm100TmaUmmaWarpSpecializedBlockScaledILi10ELi2ELi2ENS5_IJNS4_1CILi1EEENSA_ILi2EEESB_EEEEENS5_IJNSA_ILi128EEESF_SF_EEENS5_IJNS_12float_e2m1_tENS_13float_ue4m3_tEEEENS5_IJNS5_IJlSB_lEEENS4_6LayoutINS5_IJNS5_IJNS5_IJNSA_ILi32EEENSA_ILi4EEEEEEiEEENS5_IJNS5_IJNSA_ILi16EEESN_EEEiEEENS5_IJSB_iEEEEEENS5_IJSS_NS5_IJNS5_IJNSA_ILi0EEESB_EEENSA_ILi512EEEEEENS5_IJSV_iEEEEEEEEEEESJ_S12_NS4_8TiledMMAINS4_8MMA_AtomIJNS4_17SM100_MMA_MXF4_SSISH_SH_fSI_Li128ELi128ELi16ELNS4_4UMMA5MajorE0ELS17_0ELNS16_7ScaleInE0ELS18_0EEEEEENSL_INS5_IJSB_SB_SB_EEENS5_IJSV_SV_SV_EEEEENS5_IJNS4_10UnderscoreES1E_S1E_EEEEENS5_IJNS4_23SM90_TMA_LOAD_MULTICASTES1H_EEENS5_IJNS4_14ComposedLayoutINS4_7SwizzleILi2ELi4ELi3EEENS4_18smem_ptr_flag_bitsILi4EEENSL_INS5_IJNSA_ILi8EEESF_EEENS5_IJSF_SB_EEEEEEENSL_INS5_IJNS5_IJNS5_IJSO_SB_EEESR_EEESB_NS5_IJSB_SC_EEEEEENS5_IJNS5_IJNS5_IJSR_SX_EEESW_EEESV_NS5_IJSN_SX_EEEEEEEEEEEvNS4_8identityENS5_IJNS4_13SM90_TMA_LOADES24_EEES22_vS23_EENS_8epilogue10collective18CollectiveEpilogueINS27_23Sm100TmaWarpSpecializedILi4ELi2ELi32ELb1ELb0EEEJSG_NS5_IJNSL_ISF_SB_EENSL_ISM_SB_EEEEENS_10bfloat16_tESK_S2F_SK_NS27_6fusion15FusionCallbacksIS2B_NS2G_17LinearCombinationIS2F_fS2F_fLNS_15FloatRoundStyleE2EEESG_S2E_JEEENS4_5SM1004TMEM4LOAD26SM100_TMEM_LOAD_32dp32b32xES24_NS1J_IS1L_NS1M_ILi16EEENSL_INS5_IJS1O_SM_EEENS5_IJSM_SB_EEEEEEENS4_39AutoVectorizingCopyWithAssumedAlignmentILi128EEENS4_14SM90_TMA_STOREES2U_S2W_S2W_EEEvvEEEEvNT_6ParamsE)
        /*0008*/ 	.word	0x0000006e


	//----- nvinfo : EIATTR_FRAME_SIZE
	.align		4
.L_19:
        /*000c*/ 	.byte	0x04, 0x11
        /*000e*/ 	.short	(.L_21 - .L_20)
	.align		4
.L_20:
        /*0010*/ 	.word	index@($__internal_2_$__cuda_sm10x_tcgen05_guardrail_trap_unallocated_columns_being_dealloced)
        /*0014*/ 	.word	0x00000000


	//----- nvinfo : EIATTR_FRAME_SIZE
	.align		4
.L_21:
        /*0018*/ 	.byte	0x04, 0x11
        /*001a*/ 	.short	(.L_23 - .L_22)
	.align		4
.L_22:
        /*001c*/ 	.word	index@($__internal_1_$__cuda_sm10x_tcgen05_guardrail_trap_phase_invalid_during_alloc)
        /*0020*/ 	.word	0x00000000


	//----- nvinfo : EIATTR_FRAME_SIZE
	.align		4
.L_23:
        /*0024*/ 	.byte	0x04, 0x11
        /*0026*/ 	.short	(.L_25 - .L_24)
	.align		4
.L_24:
        /*0028*/ 	.word	index@($__internal_0_$__cuda_sm10x_tcgen05_guardrail_trap_col_being_dealloced_not_returned_by_alloc)
        /*002c*/ 	.word	0x00000000


	//----- nvinfo : EIATTR_FRAME_SIZE
	.align		4
.L_25:
        /*0030*/ 	.byte	0x04, 0x11
        /*0032*/ 	.short	(.L_27 - .L_26)
	.align		4
.L_26:
        /*0034*/ 	.word	index@(_ZN7cutlass13device_kernelINS_4gemm6kernel13GemmUniversalIN4cute5tupleIJiiiiEEENS1_10collective13CollectiveMmaINS1_46MainloopSm100TmaUmmaWarpSpecializedBlockScaledILi10ELi2ELi2ENS5_IJNS4_1CILi1EEENSA_ILi2EEESB_EEEEENS5_IJNSA_ILi128EEESF_SF_EEENS5_IJNS_12float_e2m1_tENS_13float_ue4m3_tEEEENS5_IJNS5_IJlSB_lEEENS4_6LayoutINS5_IJNS5_IJNS5_IJNSA_ILi32EEENSA_ILi4EEEEEEiEEENS5_IJNS5_IJNSA_ILi16EEESN_EEEiEEENS5_IJSB_iEEEEEENS5_IJSS_NS5_IJNS5_IJNSA_ILi0EEESB_EEENSA_ILi512EEEEEENS5_IJSV_iEEEEEEEEEEESJ_S12_NS4_8TiledMMAINS4_8MMA_AtomIJNS4_17SM100_MMA_MXF4_SSISH_SH_fSI_Li128ELi128ELi16ELNS4_4UMMA5MajorE0ELS17_0ELNS16_7ScaleInE0ELS18_0EEEEEENSL_INS5_IJSB_SB_SB_EEENS5_IJSV_SV_SV_EEEEENS5_IJNS4_10UnderscoreES1E_S1E_EEEEENS5_IJNS4_23SM90_TMA_LOAD_MULTICASTES1H_EEENS5_IJNS4_14ComposedLayoutINS4_7SwizzleILi2ELi4ELi3EEENS4_18smem_ptr_flag_bitsILi4EEENSL_INS5_IJNSA_ILi8EEESF_EEENS5_IJSF_SB_EEEEEEENSL_INS5_IJNS5_IJNS5_IJSO_SB_EEESR_EEESB_NS5_IJSB_SC_EEEEEENS5_IJNS5_IJNS5_IJSR_SX_EEESW_EEESV_NS5_IJSN_SX_EEEEEEEEEEEvNS4_8identityENS5_IJNS4_13SM90_TMA_LOADES24_EEES22_vS23_EENS_8epilogue10collective18CollectiveEpilogueINS27_23Sm100TmaWarpSpecializedILi4ELi2ELi32ELb1ELb0EEEJSG_NS5_IJNSL_ISF_SB_EENSL_ISM_SB_EEEEENS_10bfloat16_tESK_S2F_SK_NS27_6fusion15FusionCallbacksIS2B_NS2G_17LinearCombinationIS2F_fS2F_fLNS_15FloatRoundStyleE2EEESG_S2E_JEEENS4_5SM1004TMEM4LOAD26SM100_TMEM_LOAD_32dp32b32xES24_NS1J_IS1L_NS1M_ILi16EEENSL_INS5_IJS1O_SM_EEENS5_IJSM_SB_EEEEEEENS4_39AutoVectorizingCopyWithAssumedAlignmentILi128EEENS4_14SM90_TMA_STOREES2U_S2W_S2W_EEEvvEEEEvNT_6ParamsE)
        /*0038*/ 	.word	0x00000000


	//----- nvinfo : EIATTR_MIN_STACK_SIZE
	.align		4
.L_27:
        /*003c*/ 	.byte	0x04, 0x12
        /*003e*/ 	.short	(.L_29 - .L_28)
	.align		4
.L_28:
        /*0040*/ 	.word	index@(_ZN7cutlass13device_kernelINS_4gemm6kernel13GemmUniversalIN4cute5tupleIJiiiiEEENS1_10collective13CollectiveMmaINS1_46MainloopSm100TmaUmmaWarpSpecializedBlockScaledILi10ELi2ELi2ENS5_IJNS4_1CILi1EEENSA_ILi2EEESB_EEEEENS5_IJNSA_ILi128EEESF_SF_EEENS5_IJNS_12float_e2m1_tENS_13float_ue4m3_tEEEENS5_IJNS5_IJlSB_lEEENS4_6LayoutINS5_IJNS5_IJNS5_IJNSA_ILi32EEENSA_ILi4EEEEEEiEEENS5_IJNS5_IJNSA_ILi16EEESN_EEEiEEENS5_IJSB_iEEEEEENS5_IJSS_NS5_IJNS5_IJNSA_ILi0EEESB_EEENSA_ILi512EEEEEENS5_IJSV_iEEEEEEEEEEESJ_S12_NS4_8TiledMMAINS4_8MMA_AtomIJNS4_17SM100_MMA_MXF4_SSISH_SH_fSI_Li128ELi128ELi16ELNS4_4UMMA5MajorE0ELS17_0ELNS16_7ScaleInE0ELS18_0EEEEEENSL_INS5_IJSB_SB_SB_EEENS5_IJSV_SV_SV_EEEEENS5_IJNS4_10UnderscoreES1E_S1E_EEEEENS5_IJNS4_23SM90_TMA_LOAD_MULTICASTES1H_EEENS5_IJNS4_14ComposedLayoutINS4_7SwizzleILi2ELi4ELi3EEENS4_18smem_ptr_flag_bitsILi4EEENSL_INS5_IJNSA_ILi8EEESF_EEENS5_IJSF_SB_EEEEEEENSL_INS5_IJNS5_IJNS5_IJSO_SB_EEESR_EEESB_NS5_IJSB_SC_EEEEEENS5_IJNS5_IJNS5_IJSR_SX_EEESW_EEESV_NS5_IJSN_SX_EEEEEEEEEEEvNS4_8identityENS5_IJNS4_13SM90_TMA_LOADES24_EEES22_vS23_EENS_8epilogue10collective18CollectiveEpilogueINS27_23Sm100TmaWarpSpecializedILi4ELi2ELi32ELb1ELb0EEEJSG_NS5_IJNSL_ISF_SB_EENSL_ISM_SB_EEEEENS_10bfloat16_tESK_S2F_SK_NS27_6fusion15FusionCallbacksIS2B_NS2G_17LinearCombinationIS2F_fS2F_fLNS_15FloatRoundStyleE2EEESG_S2E_JEEENS4_5SM1004TMEM4LOAD26SM100_TMEM_LOAD_32dp32b32xES24_NS1J_IS1L_NS1M_ILi16EEENSL_INS5_IJS1O_SM_EEENS5_IJSM_SB_EEEEEEENS4_39AutoVectorizingCopyWithAssumedAlignmentILi128EEENS4_14SM90_TMA_STOREES2U_S2W_S2W_EEEvvEEEEvNT_6ParamsE)
        /*0044*/ 	.word	0x00000000
.L_29:


//--------------------- .nv.compat                --------------------------
	.section	.nv.compat,"",@"SHT_CUDA_COMPAT_INFO"
	.align	4
        /*0000*/ 	.byte	0x02, 0x09, 0x01, 0x00, 0x02, 0x02, 0x02, 0x00, 0x02, 0x05, 0x05, 0x00, 0x03, 0x07, 0x01, 0x01
        /*0010*/ 	.byte	0x02, 0x03, 0x01, 0x00, 0x02, 0x06, 0x01, 0x00, 0x04, 0x0b, 0x08, 0x00, 0x09, 0x00, 0x00, 0x00
        /*0020*/ 	.byte	0x00, 0x00, 0x00, 0x00


//--------------------- .nv.info._ZN7cutlass13device_kernelINS_4gemm6kernel13GemmUniversalIN4cute5tupleIJiiiiEEENS1_10collective13CollectiveMmaINS1_46MainloopSm100TmaUmmaWarpSpecializedBlockScaledILi10ELi2ELi2ENS5_IJNS4_1CILi1EEENSA_ILi2EEESB_EEEEENS5_IJNSA_ILi128EEESF_SF_EEENS5_IJNS_12float_e2m1_tENS_13float_ue4m3_tEEEENS5_IJNS5_IJlSB_lEEENS4_6LayoutINS5_IJNS5_IJNS5_IJNSA_ILi32EEENSA_ILi4EEEEEEiEEENS5_IJNS5_IJNSA_ILi16EEESN_EEEiEEENS5_IJSB_iEEEEEENS5_IJSS_NS5_IJNS5_IJNSA_ILi0EEESB_EEENSA_ILi512EEEEEENS5_IJSV_iEEEEEEEEEEESJ_S12_NS4_8TiledMMAINS4_8MMA_AtomIJNS4_17SM100_MMA_MXF4_SSISH_SH_fSI_Li128ELi128ELi16ELNS4_4UMMA5MajorE0ELS17_0ELNS16_7ScaleInE0ELS18_0EEEEEENSL_INS5_IJSB_SB_SB_EEENS5_IJSV_SV_SV_EEEEENS5_IJNS4_10UnderscoreES1E_S1E_EEEEENS5_IJNS4_23SM90_TMA_LOAD_MULTICASTES1H_EEENS5_IJNS4_14ComposedLayoutINS4_7SwizzleILi2ELi4ELi3EEENS4_18smem_ptr_flag_bitsILi4EEENSL_INS5_IJNSA_ILi8EEESF_EEENS5_IJSF_SB_EEEEEEENSL_INS5_IJNS5_IJNS5_IJSO_SB_EEESR_EEESB_NS5_IJSB_SC_EEEEEENS5_IJNS5_IJNS5_IJSR_SX_EEESW_EEESV_NS5_IJSN_SX_EEEEEEEEEEEvNS4_8identityENS5_IJNS4_13SM90_TMA_LOADES24_EEES22_vS23_EENS_8epilogue10collective18CollectiveEpilogueINS27_23Sm100TmaWarpSpecializedILi4ELi2ELi32ELb1ELb0EEEJSG_NS5_IJNSL_ISF_SB_EENSL_ISM_SB_EEEEENS_10bfloat16_tESK_S2F_SK_NS27_6fusion15FusionCallbacksIS2B_NS2G_17LinearCombinationIS2F_fS2F_fLNS_15FloatRoundStyleE2EEESG_S2E_JEEENS4_5SM1004TMEM4LOAD26SM100_TMEM_LOAD_32dp32b32xES24_NS1J_IS1L_NS1M_ILi16EEENSL_INS5_IJS1O_SM_EEENS5_IJSM_SB_EEEEEEENS4_39AutoVectorizingCopyWithAssumedAlignmentILi128EEENS4_14SM90_TMA_STOREES2U_S2W_S2W_EEEvvEEEEvNT_6ParamsE --------------------------
	.section	.nv.info._ZN7cutlass13device_kernelINS_4gemm6kernel13GemmUniversalIN4cute5tupleIJiiiiEEENS1_10collective13CollectiveMmaINS1_46MainloopSm100TmaUmmaWarpSpecializedBlockScaledILi10ELi2ELi2ENS5_IJNS4_1CILi1EEENSA_ILi2EEESB_EEEEENS5_IJNSA_ILi128EEESF_SF_EEENS5_IJNS_12float_e2m1_tENS_13float_ue4m3_tEEEENS5_IJNS5_IJlSB_lEEENS4_6LayoutINS5_IJNS5_IJNS5_IJNSA_ILi32EEENSA_ILi4EEEEEEiEEENS5_IJNS5_IJNSA_ILi16EEESN_EEEiEEENS5_IJSB_iEEEEEENS5_IJSS_NS5_IJNS5_IJNSA_ILi0EEESB_EEENSA_ILi512EEEEEENS5_IJSV_iEEEEEEEEEEESJ_S12_NS4_8TiledMMAINS4_8MMA_AtomIJNS4_17SM100_MMA_MXF4_SSISH_SH_fSI_Li128ELi128ELi16ELNS4_4UMMA5MajorE0ELS17_0ELNS16_7ScaleInE0ELS18_0EEEEEENSL_INS5_IJSB_SB_SB_EEENS5_IJSV_SV_SV_EEEEENS5_IJNS4_10UnderscoreES1E_S1E_EEEEENS5_IJNS4_23SM90_TMA_LOAD_MULTICASTES1H_EEENS5_IJNS4_14ComposedLayoutINS4_7SwizzleILi2ELi4ELi3EEENS4_18smem_ptr_flag_bitsILi4EEENSL_INS5_IJNSA_ILi8EEESF_EEENS5_IJSF_SB_EEEEEEENSL_INS5_IJNS5_IJNS5_IJSO_SB_EEESR_EEESB_NS5_IJSB_SC_EEEEEENS5_IJNS5_IJNS5_IJSR_SX_EEESW_EEESV_NS5_IJSN_SX_EEEEEEEEEEEvNS4_8identityENS5_IJNS4_13SM90_TMA_LOADES24_EEES22_vS23_EENS_8epilogue10collective18CollectiveEpilogueINS27_23Sm100TmaWarpSpecializedILi4ELi2ELi32ELb1ELb0EEEJSG_NS5_IJNSL_ISF_SB_EENSL_ISM_SB_EEEEENS_10bfloat16_tESK_S2F_SK_NS27_6fusion15FusionCallbacksIS2B_NS2G_17LinearCombinationIS2F_fS2F_fLNS_15FloatRoundStyleE2EEESG_S2E_JEEENS4_5SM1004TMEM4LOAD26SM100_TMEM_LOAD_32dp32b32xES24_NS1J_IS1L_NS1M_ILi16EEENSL_INS5_IJS1O_SM_EEENS5_IJSM_SB_EEEEEEENS4_39AutoVectorizingCopyWithAssumedAlignmentILi128EEENS4_14SM90_TMA_STOREES2U_S2W_S2W_EEEvvEEEEvNT_6ParamsE,"",@"SHT_CUDA_INFO"
	.sectionflags	@""
	.align	4


	//----- nvinfo : EIATTR_CUDA_API_VERSION
	.align		4
        /*0000*/ 	.byte	0x04, 0x37
        /*0002*/ 	.short	(.L_31 - .L_30)
.L_30:
        /*0004*/ 	.word	0x00000082


	//----- nvinfo : EIATTR_KPARAM_INFO
	.align		4
.L_31:
        /*0008*/ 	.byte	0x04, 0x17
        /*000a*/ 	.short	(.L_33 - .L_32)
.L_32:
        /*000c*/ 	.word	0x00000000
        /*0010*/ 	.short	0x0000
        /*0012*/ 	.short	0x0000
        /*0014*/ 	.byte	0x00, 0xf0, 0x01, 0x30


	//----- nvinfo : EIATTR_AT_ENTRY_FRAGMENTS
	.align		4
.L_33:
        /*0018*/ 	.byte	0x04, 0x4f
        /*001a*/ 	.short	(.L_35 - .L_34)


	//   ....[0]....
.L_34:
        /*001c*/ 	.word	0x00000006


	//----- nvinfo : EIATTR_RESERVED_SMEM_USED
	.align		4
.L_35:
        /*0020*/ 	.byte	0x01, 0x41
	.zero		2


	//----- nvinfo : EIATTR_SPARSE_MMA_MASK
	.align		4
        /*0024*/ 	.byte	0x03, 0x50
        /*0026*/ 	.short	0x0000


	//----- nvinfo : EIATTR_TCGEN05_1CTA_USED
	.align		4
        /*0028*/ 	.byte	0x01, 0x51
	.zero		2


	//----- nvinfo : EIATTR_MAXREG_COUNT
	.align		4
        /*002c*/ 	.byte	0x03, 0x1b
        /*002e*/ 	.short	0x00ff


	//----- nvinfo : EIATTR_NUM_BARRIERS
	.align		4
        /*0030*/ 	.byte	0x02, 0x4c
        /*0032*/ 	.byte	0x07
	.zero		1


	//----- nvinfo : EIATTR_EXTERNS
	.align		4
        /*0034*/ 	.byte	0x04, 0x0f
        /*0036*/ 	.short	(.L_37 - .L_36)


	//   ....[0]....
	.align		4
.L_36:
        /*0038*/ 	.word	index@(__assertfail)


	//----- nvinfo : EIATTR_MERCURY_ISA_VERSION
	.align		4
.L_37:
        /*003c*/ 	.byte	0x03, 0x5f
        /*003e*/ 	.short	0x0101


	//----- nvinfo : EIATTR_INT_WARP_WIDE_INSTR_OFFSETS
	.align		4
        /*0040*/ 	.byte	0x04, 0x31
        /*0042*/ 	.short	(.L_39 - .L_38)


	//   ....[0]....
.L_38:
        /*0044*/ 	.word	0x00002400


	//   ....[1]....
        /*0048*/ 	.word	0x00004220


	//   ....[2]....
        /*004c*/ 	.word	0x00004250


	//   ....[3]....
        /*0050*/ 	.word	0x000042a0


	//   ....[4]....
        /*0054*/ 	.word	0x00004b60


	//   ....[5]....
        /*0058*/ 	.word	0x00004bc0


	//   ....[6]....
        /*005c*/ 	.word	0x00004ca0


	//   ....[7]....
        /*0060*/ 	.word	0x00004d10


	//   ....[8]....
        /*0064*/ 	.word	0x00004e20


	//   ....[9]....
        /*0068*/ 	.word	0x00004eb0


	//   ....[10]....
        /*006c*/ 	.word	0x00005080


	//   ....[11]....
        /*0070*/ 	.word	0x00005130


	//----- nvinfo : EIATTR_COOP_GROUP_MASK_REGIDS
	.align		4
.L_39:
        /*0074*/ 	.byte	0x04, 0x29
        /*0076*/ 	.short	(.L_41 - .L_40)


	//   ....[0]....
.L_40:
        /*0078*/ 	.word	0xffffffff


	//   ....[1]....
        /*007c*/ 	.word	0xffffffff


	//   ....[2]....
        /*0080*/ 	.word	0xffffffff


	//   ....[3]....
        /*0084*/ 	.word	0xffffffff


	//   ....[4]....
        /*0088*/ 	.word	0xffffffff


	//   ....[5]....
        /*008c*/ 	.word	0xffffffff


	//   ....[6]....
        /*0090*/ 	.word	0xffffffff


	//   ....[7]....
        /*0094*/ 	.word	0xffffffff


	//   ....[8]....
        /*0098*/ 	.word	0xffffffff


	//   ....[9]....
        /*009c*/ 	.word	0xffffffff


	//   ....[10]....
        /*00a0*/ 	.word	0xffffffff


	//   ....[11]....
        /*00a4*/ 	.word	0xffffffff


	//   ....[12]....
        /*00a8*/ 	.word	0xffffffff


	//   ....[13]....
        /*00ac*/ 	.word	0xffffffff


	//----- nvinfo : EIATTR_COOP_GROUP_INSTR_OFFSETS
	.align		4
.L_41:
        /*00b0*/ 	.byte	0x04, 0x28
        /*00b2*/ 	.short	(.L_43 - .L_42)


	//   ....[0]....
.L_42:
        /*00b4*/ 	.word	0x00000090


	//   ....[1]....
        /*00b8*/ 	.word	0x00000530


	//   ....[2]....
        /*00bc*/ 	.word	0x000007d0


	//   ....[3]....
        /*00c0*/ 	.word	0x00000970


	//   ....[4]....
        /*00c4*/ 	.word	0x00000a70


	//   ....[5]....
        /*00c8*/ 	.word	0x00000be0


	//   ....[6]....
        /*00cc*/ 	.word	0x00000d40


	//   ....[7]....
        /*00d0*/ 	.word	0x00000ef0


	//   ....[8]....
        /*00d4*/ 	.word	0x000022e0


	//   ....[9]....
        /*00d8*/ 	.word	0x00003430


	//   ....[10]....
        /*00dc*/ 	.word	0x00003640


	//   ....[11]....
        /*00e0*/ 	.word	0x00003670


	//   ....[12]....
        /*00e4*/ 	.word	0x00004110


	//   ....[13]....
        /*00e8*/ 	.word	0x00004340


	//----- nvinfo : EIATTR_VRC_CTA_INIT_COUNT
	.align		4
.L_43:
        /*00ec*/ 	.byte	0x02, 0x4a
        /*00ee*/ 	.byte	0x80
	.zero		1


	//----- nvinfo : EIATTR_SYSCALL_OFFSETS
	.align		4
        /*00f0*/ 	.byte	0x04, 0x46
        /*00f2*/ 	.short	(.L_45 - .L_44)


	//   ....[0]....
.L_44:
        /*00f4*/ 	.word	0x00005c50


	//   ....[1]....
        /*00f8*/ 	.word	0x00005d40


	//   ....[2]....
        /*00fc*/ 	.word	0x000064b0


	//   ....[3]....
        /*0100*/ 	.word	0x00007130


	//   ....[4]....
        /*0104*/ 	.word	0x00007d80


	//   ....[5]....
        /*0108*/ 	.word	0x000089d0


	//----- nvinfo : EIATTR_MBARRIER_INSTR_OFFSETS
	.align		4
.L_45:
        /*010c*/ 	.byte	0x04, 0x39
        /*010e*/ 	.short	(.L_47 - .L_46)


	//   ....[0]....
.L_46:
        /*0110*/ 	.word	0x00000670
        /*0114*/ 	.word	0x000000ff
        /*0118*/ 	.word	0x00000000
        /*011c*/ 	.short	0x0100
        /*011e*/ 	.byte	0x06
	.zero		1


	//   ....[1]....
        /*0120*/ 	.word	0x00000680
        /*0124*/ 	.word	0x000000ff
        /*0128*/ 	.word	0x00000050
        /*012c*/ 	.short	0x0100
        /*012e*/ 	.byte	0x06
	.zero		1


	//   ....[2]....
        /*0130*/ 	.word	0x00000690
        /*0134*/ 	.word	0x000000ff
        /*0138*/ 	.word	0x00000008
        /*013c*/ 	.short	0x0100
        /*013e*/ 	.byte	0x06
	.zero		1


	//   ....[3]....
        /*0140*/ 	.word	0x000006a0
        /*0144*/ 	.word	0x000000ff
        /*0148*/ 	.word	0x00000058
        /*014c*/ 	.short	0x0100
        /*014e*/ 	.byte	0x06
	.zero		1


	//   ....[4]....
        /*0150*/ 	.word	0x000006b0
        /*0154*/ 	.word	0x000000ff
        /*0158*/ 	.word	0x00000010
        /*015c*/ 	.short	0x0100
        /*015e*/ 	.byte	0x06
	.zero		1


	//   ....[5]....
        /*0160*/ 	.word	0x000006c0
        /*0164*/ 	.word	0x000000ff
        /*0168*/ 	.word	0x00000060
        /*016c*/ 	.short	0x0100
        /*016e*/ 	.byte	0x06
	.zero		1


	//   ....[6]....
        /*0170*/ 	.word	0x000006d0
        /*0174*/ 	.word	0x000000ff
        /*0178*/ 	.word	0x00000018
        /*017c*/ 	.short	0x0100
        /*017e*/ 	.byte	0x06
	.zero		1


	//   ....[7]....
        /*0180*/ 	.word	0x000006e0
        /*0184*/ 	.word	0x000000ff
        /*0188*/ 	.word	0x00000068
        /*018c*/ 	.short	0x0100
        /*018e*/ 	.byte	0x06
	.zero		1


	//   ....[8]....
        /*0190*/ 	.word	0x000006f0
        /*0194*/ 	.word	0x000000ff
        /*0198*/ 	.word	0x00000020
        /*019c*/ 	.short	0x0100
        /*019e*/ 	.byte	0x06
	.zero		1


	//   ....[9]....
        /*01a0*/ 	.word	0x00000700
        /*01a4*/ 	.word	0x000000ff
        /*01a8*/ 	.word	0x00000070
        /*01ac*/ 	.short	0x0100
        /*01ae*/ 	.byte	0x06
	.zero		1


	//   ....[10]....
        /*01b0*/ 	.word	0x00000710
        /*01b4*/ 	.word	0x000000ff
        /*01b8*/ 	.word	0x00000028
        /*01bc*/ 	.short	0x0100
        /*01be*/ 	.byte	0x06
	.zero		1


	//   ....[11]....
        /*01c0*/ 	.word	0x00000720
        /*01c4*/ 	.word	0x000000ff
        /*01c8*/ 	.word	0x00000078
        /*01cc*/ 	.short	0x0100
        /*01ce*/ 	.byte	0x06
	.zero		1


	//   ....[12]....
        /*01d0*/ 	.word	0x00000730
        /*01d4*/ 	.word	0x000000ff
        /*01d8*/ 	.word	0x00000030
        /*01dc*/ 	.short	0x0100
        /*01de*/ 	.byte	0x06
	.zero		1


	//   ....[13]....
        /*01e0*/ 	.word	0x00000740
        /*01e4*/ 	.word	0x000000ff
        /*01e8*/ 	.word	0x00000080
        /*01ec*/ 	.short	0x0100
        /*01ee*/ 	.byte	0x06
	.zero		1


	//   ....[14]....
        /*01f0*/ 	.word	0x00000750
        /*01f4*/ 	.word	0x000000ff
        /*01f8*/ 	.word	0x00000038
        /*01fc*/ 	.short	0x0100
        /*01fe*/ 	.byte	0x06
	.zero		1


	//   ....[15]....
        /*0200*/ 	.word	0x00000760
        /*0204*/ 	.word	0x000000ff
        /*0208*/ 	.word	0x00000088
        /*020c*/ 	.short	0x0100
        /*020e*/ 	.byte	0x06
	.zero		1


	//   ....[16]....
        /*0210*/ 	.word	0x00000770
        /*0214*/ 	.word	0x000000ff
        /*0218*/ 	.word	0x00000040
        /*021c*/ 	.short	0x0100
        /*021e*/ 	.byte	0x06
	.zero		1


	//   ....[17]....
        /*0220*/ 	.word	0x00000780
        /*0224*/ 	.word	0x000000ff
        /*0228*/ 	.word	0x00000090
        /*022c*/ 	.short	0x0100
        /*022e*/ 	.byte	0x06
	.zero		1


	//   ....[18]....
        /*0230*/ 	.word	0x00000790
        /*0234*/ 	.word	0x000000ff
        /*0238*/ 	.word	0x00000048
        /*023c*/ 	.short	0x0100
        /*023e*/ 	.byte	0x06
	.zero		1


	//   ....[19]....
        /*0240*/ 	.word	0x000007a0
        /*0244*/ 	.word	0x000000ff
        /*0248*/ 	.word	0x00000098
        /*024c*/ 	.short	0x0100
        /*024e*/ 	.byte	0x06
	.zero		1


	//   ....[20]....
        /*0250*/ 	.word	0x000008e0
        /*0254*/ 	.word	0x000000ff
        /*0258*/ 	.word	0x000000a0
        /*025c*/ 	.short	0x0100
        /*025e*/ 	.byte	0x06
	.zero		1


	//   ....[21]....
        /*0260*/ 	.word	0x000008f0
        /*0264*/ 	.word	0x000000ff
        /*0268*/ 	.word	0x000000c0
        /*026c*/ 	.short	0x0100
        /*026e*/ 	.byte	0x06
	.zero		1


	//   ....[22]....
        /*0270*/ 	.word	0x00000900
        /*0274*/ 	.word	0x000000ff
        /*0278*/ 	.word	0x000000a8
        /*027c*/ 	.short	0x0100
        /*027e*/ 	.byte	0x06
	.zero		1


	//   ....[23]....
        /*0280*/ 	.word	0x00000910
        /*0284*/ 	.word	0x000000ff
        /*0288*/ 	.word	0x000000c8
        /*028c*/ 	.short	0x0100
        /*028e*/ 	.byte	0x06
	.zero		1


	//   ....[24]....
        /*0290*/ 	.word	0x00000920
        /*0294*/ 	.word	0x000000ff
        /*0298*/ 	.word	0x000000b0
        /*029c*/ 	.short	0x0100
        /*029e*/ 	.byte	0x06
	.zero		1


	//   ....[25]....
        /*02a0*/ 	.word	0x00000930
        /*02a4*/ 	.word	0x000000ff
        /*02a8*/ 	.word	0x000000d0
        /*02ac*/ 	.short	0x0100
        /*02ae*/ 	.byte	0x06
	.zero		1


	//   ....[26]....
        /*02b0*/ 	.word	0x00000940
        /*02b4*/ 	.word	0x000000ff
        /*02b8*/ 	.word	0x000000b8
        /*02bc*/ 	.short	0x0100
        /*02be*/ 	.byte	0x06
	.zero		1


	//   ....[27]....
        /*02c0*/ 	.word	0x00000950
        /*02c4*/ 	.word	0x000000ff
        /*02c8*/ 	.word	0x000000d8
        /*02cc*/ 	.short	0x0100
        /*02ce*/ 	.byte	0x06
	.zero		1


	//   ....[28]....
        /*02d0*/ 	.word	0x00000a40
        /*02d4*/ 	.word	0x000000ff
        /*02d8*/ 	.word	0x000000e0
        /*02dc*/ 	.short	0x0100
        /*02de*/ 	.byte	0x05
	.zero		1


	//   ....[29]....
        /*02e0*/ 	.word	0x00000a50
        /*02e4*/ 	.word	0x000000ff
        /*02e8*/ 	.word	0x000000e8
        /*02ec*/ 	.short	0x0100
        /*02ee*/ 	.byte	0x05
	.zero		1


	//   ....[30]....
        /*02f0*/ 	.word	0x00000b90
        /*02f4*/ 	.word	0x000000ff
        /*02f8*/ 	.word	0x000000f0
        /*02fc*/ 	.short	0x0100
        /*02fe*/ 	.byte	0x05
	.zero		1


	//   ....[31]....
        /*0300*/ 	.word	0x00000ba0
        /*0304*/ 	.word	0x000000ff
        /*0308*/ 	.word	0x00000100
        /*030c*/ 	.short	0x0100
        /*030e*/ 	.byte	0x05
	.zero		1


	//   ....[32]....
        /*0310*/ 	.word	0x00000bb0
        /*0314*/ 	.word	0x000000ff
        /*0318*/ 	.word	0x000000f8
        /*031c*/ 	.short	0x0100
        /*031e*/ 	.byte	0x05
	.zero		1


	//   ....[33]....
        /*0320*/ 	.word	0x00000bc0
        /*0324*/ 	.word	0x000000ff
        /*0328*/ 	.word	0x00000108
        /*032c*/ 	.short	0x0100
        /*032e*/ 	.byte	0x05
	.zero		1


	//   ....[34]....
        /*0330*/ 	.word	0x00000cf0
        /*0334*/ 	.word	0x000000ff
        /*0338*/ 	.word	0x00000110
        /*033c*/ 	.short	0x0100
        /*033e*/ 	.byte	0x06
	.zero		1


	//   ....[35]....
        /*0340*/ 	.word	0x00000d00
        /*0344*/ 	.word	0x000000ff
        /*0348*/ 	.word	0x00000120
        /*034c*/ 	.short	0x0100
        /*034e*/ 	.byte	0x06
	.zero		1


	//   ....[36]....
        /*0350*/ 	.word	0x00000d10
        /*0354*/ 	.word	0x000000ff
        /*0358*/ 	.word	0x00000118
        /*035c*/ 	.short	0x0100
        /*035e*/ 	.byte	0x06
	.zero		1


	//   ....[37]....
        /*0360*/ 	.word	0x00000d20
        /*0364*/ 	.word	0x000000ff
        /*0368*/ 	.word	0x00000128
        /*036c*/ 	.short	0x0100
        /*036e*/ 	.byte	0x06
	.zero		1


	//   ....[38]....
        /*0370*/ 	.word	0x00000e10
        /*0374*/ 	.word	0x000000ff
        /*0378*/ 	.word	0x00000130
        /*037c*/ 	.short	0x0100
        /*037e*/ 	.byte	0x05
	.zero		1


	//   ....[39]....
        /*0380*/ 	.word	0x00000e20
        /*0384*/ 	.word	0x000000ff
        /*0388*/ 	.word	0x00000140
        /*038c*/ 	.short	0x0100
        /*038e*/ 	.byte	0x05
	.zero		1


	//   ....[40]....
        /*0390*/ 	.word	0x00000e30
        /*0394*/ 	.word	0x000000ff
        /*0398*/ 	.word	0x00000138
        /*039c*/ 	.short	0x0100
        /*039e*/ 	.byte	0x05
	.zero		1


	//   ....[41]....
        /*03a0*/ 	.word	0x00000e40
        /*03a4*/ 	.word	0x000000ff
        /*03a8*/ 	.word	0x00000148
        /*03ac*/ 	.short	0x0100
        /*03ae*/ 	.byte	0x05
	.zero		1


	//   ....[42]....
        /*03b0*/ 	.word	0x00001890
        /*03b4*/ 	.word	0x00000002
        /*03b8*/ 	.word	0x00000140
        /*03bc*/ 	.short	0x010a
        /*03be*/ 	.byte	0xff
	.zero		1


	//   ....[43]....
        /*03c0*/ 	.word	0x000018c0
        /*03c4*/ 	.word	0x00000002
        /*03c8*/ 	.word	0x00000130
        /*03cc*/ 	.short	0x0101
        /*03ce*/ 	.byte	0xff
	.zero		1


	//   ....[44]....
        /*03d0*/ 	.word	0x000019a0
        /*03d4*/ 	.word	0x000000ff
        /*03d8*/ 	.word	0x00000050
        /*03dc*/ 	.short	0x010a
        /*03de*/ 	.byte	0x08
	.zero		1


	//   ....[45]....
        /*03e0*/ 	.word	0x00001a20
        /*03e4*/ 	.word	0x000000ff
        /*03e8*/ 	.word	0x00000050
        /*03ec*/ 	.short	0x010a
        /*03ee*/ 	.byte	0x21
	.zero		1


	//   ....[46]....
        /*03f0*/ 	.word	0x00001b60
        /*03f4*/ 	.word	0x000000ff
        /*03f8*/ 	.word	0x00000050
        /*03fc*/ 	.short	0x010a
        /*03fe*/ 	.byte	0x08
	.zero		1


	//   ....[47]....
        /*0400*/ 	.word	0x00001e40
        /*0404*/ 	.word	0x000000ff
        /*0408*/ 	.word	0x000000e8
        /*040c*/ 	.short	0x0101
        /*040e*/ 	.byte	0x07
	.zero		1


	//   ....[48]....
        /*0410*/ 	.word	0x00001e60
        /*0414*/ 	.word	0x000000ff
        /*0418*/ 	.word	0x00000050
        /*041c*/ 	.short	0x010a
        /*041e*/ 	.byte	0x08
	.zero		1


	//   ....[49]....
        /*0420*/ 	.word	0x00001ee0
        /*0424*/ 	.word	0x000000ff
        /*0428*/ 	.word	0x00000050
        /*042c*/ 	.short	0x010a
        /*042e*/ 	.byte	0x21
	.zero		1


	//   ....[50]....
        /*0430*/ 	.word	0x00002020
        /*0434*/ 	.word	0x000000ff
        /*0438*/ 	.word	0x00000050
        /*043c*/ 	.short	0x010a
        /*043e*/ 	.byte	0x08
	.zero		1


	//   ....[51]....
        /*0440*/ 	.word	0x00002310
        /*0444*/ 	.word	0x00000002
        /*0448*/ 	.word	0x000000f0
        /*044c*/ 	.short	0x010a
        /*044e*/ 	.byte	0xff
	.zero		1


	//   ....[52]....
        /*0450*/ 	.word	0x000023d0
        /*0454*/ 	.word	0x00000002
        /*0458*/ 	.word	0x00000000
        /*045c*/ 	.short	0x0101
        /*045e*/ 	.byte	0xff
	.zero		1


	//   ....[53]....
        /*0460*/ 	.word	0x00002950
        /*0464*/ 	.word	0x000000ff
        /*0468*/ 	.word	0x00000000
        /*046c*/ 	.short	0x010a
        /*046e*/ 	.byte	0x04
	.zero		1


	//   ....[54]....
        /*0470*/ 	.word	0x000029e0
        /*0474*/ 	.word	0x000000ff
        /*0478*/ 	.word	0x00000000
        /*047c*/ 	.short	0x010a
        /*047e*/ 	.byte	0x04
	.zero		1


	//   ....[55]....
        /*0480*/ 	.word	0x00002a70
        /*0484*/ 	.word	0x000000ff
        /*0488*/ 	.word	0x00000000
        /*048c*/ 	.short	0x010a
        /*048e*/ 	.byte	0x04
	.zero		1


	//   ....[56]....
        /*0490*/ 	.word	0x00002b00
        /*0494*/ 	.word	0x000000ff
        /*0498*/ 	.word	0x00000000
        /*049c*/ 	.short	0x010a
        /*049e*/ 	.byte	0x04
	.zero		1


	//   ....[57]....
        /*04a0*/ 	.word	0x00002b90
        /*04a4*/ 	.word	0x000000ff
        /*04a8*/ 	.word	0x00000000
        /*04ac*/ 	.short	0x010a
        /*04ae*/ 	.byte	0x04
	.zero		1


	//   ....[58]....
        /*04b0*/ 	.word	0x00002c20
        /*04b4*/ 	.word	0x000000ff
        /*04b8*/ 	.word	0x00000000
        /*04bc*/ 	.short	0x010a
        /*04be*/ 	.byte	0x04
	.zero		1


	//   ....[59]....
        /*04c0*/ 	.word	0x00002cb0
        /*04c4*/ 	.word	0x000000ff
        /*04c8*/ 	.word	0x00000000
        /*04cc*/ 	.short	0x010a
        /*04ce*/ 	.byte	0x04
	.zero		1


	//   ....[60]....
        /*04d0*/ 	.word	0x00002d40
        /*04d4*/ 	.word	0x000000ff
        /*04d8*/ 	.word	0x00000000
        /*04dc*/ 	.short	0x010a
        /*04de*/ 	.byte	0x04
	.zero		1


	//   ....[61]....
        /*04e0*/ 	.word	0x00002dd0
        /*04e4*/ 	.word	0x000000ff
        /*04e8*/ 	.word	0x00000000
        /*04ec*/ 	.short	0x010a
        /*04ee*/ 	.byte	0x04
	.zero		1


	//   ....[62]....
        /*04f0*/ 	.word	0x00002e70
        /*04f4*/ 	.word	0x00000000
        /*04f8*/ 	.word	0x00000000
        /*04fc*/ 	.short	0x010a
        /*04fe*/ 	.byte	0xff
	.zero		1


	//   ....[63]....
        /*0500*/ 	.word	0x00002f90
        /*0504*/ 	.word	0x00000000
        /*0508*/ 	.word	0x00000130
        /*050c*/ 	.short	0x010a
        /*050e*/ 	.byte	0xff
	.zero		1


	//   ....[64]....
        /*0510*/ 	.word	0x00003000
        /*0514*/ 	.word	0x00000000
        /*0518*/ 	.word	0x00000000
        /*051c*/ 	.short	0x0101
        /*051e*/ 	.byte	0xff
	.zero		1


	//   ....[65]....
        /*0520*/ 	.word	0x00003020
        /*0524*/ 	.word	0x000000ff
        /*0528*/ 	.word	0x00000100
        /*052c*/ 	.short	0x010a
        /*052e*/ 	.byte	0x05
	.zero		1


	//   ....[66]....
        /*0530*/ 	.word	0x00003140
        /*0534*/ 	.word	0x00000000
        /*0538*/ 	.word	0x000000f0
        /*053c*/ 	.short	0x010a
        /*053e*/ 	.byte	0xff
	.zero		1


	//   ....[67]....
        /*0540*/ 	.word	0x00003240
        /*0544*/ 	.word	0x00000000
        /*0548*/ 	.word	0x00000000
        /*054c*/ 	.short	0x0101
        /*054e*/ 	.byte	0xff
	.zero		1


	//   ....[68]....
        /*0550*/ 	.word	0x000032d0
        /*0554*/ 	.word	0x000000ff
        /*0558*/ 	.word	0x00000100
        /*055c*/ 	.short	0x0106
        /*055e*/ 	.byte	0x05
	.zero		1


	//   ....[69]....
        /*0560*/ 	.word	0x000032f0
        /*0564*/ 	.word	0x000000ff
        /*0568*/ 	.word	0x00000100
        /*056c*/ 	.short	0x010a
        /*056e*/ 	.byte	0x05
	.zero		1


	//   ....[70]....
        /*0570*/ 	.word	0x00003380
        /*0574*/ 	.word	0x000000ff
        /*0578*/ 	.word	0x00000100
        /*057c*/ 	.short	0x0106
        /*057e*/ 	.byte	0x04
	.zero		1


	//   ....[71]....
        /*0580*/ 	.word	0x000033c0
        /*0584*/ 	.word	0x00000000
        /*0588*/ 	.word	0x00000100
        /*058c*/ 	.short	0x010a
        /*058e*/ 	.byte	0xff
	.zero		1


	//   ....[72]....
        /*0590*/ 	.word	0x00003a50
        /*0594*/ 	.word	0x00000000
        /*0598*/ 	.word	0x000000f0
        /*059c*/ 	.short	0x010a
        /*059e*/ 	.byte	0xff
	.zero		1


	//   ....[73]....
        /*05a0*/ 	.word	0x00003b60
        /*05a4*/ 	.word	0x00000003
        /*05a8*/ 	.word	0x00000000
        /*05ac*/ 	.short	0x0101
        /*05ae*/ 	.byte	0xff
	.zero		1


	//   ....[74]....
        /*05b0*/ 	.word	0x00003b70
        /*05b4*/ 	.word	0x000000ff
        /*05b8*/ 	.word	0x00000000
        /*05bc*/ 	.short	0x010a
        /*05be*/ 	.byte	0x0a
	.zero		1


	//   ....[75]....
        /*05c0*/ 	.word	0x00003b90
        /*05c4*/ 	.word	0x000000ff
        /*05c8*/ 	.word	0x00000120
        /*05cc*/ 	.short	0x010a
        /*05ce*/ 	.byte	0x0b
	.zero		1


	//   ....[76]....
        /*05d0*/ 	.word	0x00003c60
        /*05d4*/ 	.word	0x000000ff
        /*05d8*/ 	.word	0x00000000
        /*05dc*/ 	.short	0x010a
        /*05de*/ 	.byte	0x0a
	.zero		1


	//   ....[77]....
        /*05e0*/ 	.word	0x00003d90
        /*05e4*/ 	.word	0x000000ff
        /*05e8*/ 	.word	0x00000000
        /*05ec*/ 	.short	0x010a
        /*05ee*/ 	.byte	0x1e
	.zero		1


	//   ....[78]....
        /*05f0*/ 	.word	0x00004060
        /*05f4*/ 	.word	0x000000ff
        /*05f8*/ 	.word	0x00000000
        /*05fc*/ 	.short	0x010a
        /*05fe*/ 	.byte	0x05
	.zero		1


	//   ....[79]....
        /*0600*/ 	.word	0x000040f0
        /*0604*/ 	.word	0x000000ff
        /*0608*/ 	.word	0x00000000
        /*060c*/ 	.short	0x010a
        /*060e*/ 	.byte	0x06
	.zero		1


	//   ....[80]....
        /*0610*/ 	.word	0x00004520
        /*0614*/ 	.word	0x00000000
        /*0618*/ 	.word	0x000000f0
        /*061c*/ 	.short	0x010a
        /*061e*/ 	.byte	0xff
	.zero		1


	//   ....[81]....
        /*0620*/ 	.word	0x00004650
        /*0624*/ 	.word	0x00000000
        /*0628*/ 	.word	0x00000000
        /*062c*/ 	.short	0x0101
        /*062e*/ 	.byte	0xff
	.zero		1


	//   ....[82]....
        /*0630*/ 	.word	0x00004970
        /*0634*/ 	.word	0x000000ff
        /*0638*/ 	.word	0x000000e8
        /*063c*/ 	.short	0x010a
        /*063e*/ 	.byte	0x04
	.zero		1


	//   ....[83]....
        /*0640*/ 	.word	0x00004ae0
        /*0644*/ 	.word	0x000000ff
        /*0648*/ 	.word	0x000000c0
        /*064c*/ 	.short	0x010a
        /*064e*/ 	.byte	0x04
	.zero		1


	//   ....[84]....
        /*0650*/ 	.word	0x00004c50
        /*0654*/ 	.word	0x000000ff
        /*0658*/ 	.word	0x000000a0
        /*065c*/ 	.short	0x010b
        /*065e*/ 	.byte	0x04
	.zero		1


	//   ....[85]....
        /*0660*/ 	.word	0x00004c60
        /*0664*/ 	.word	0x000000ff
        /*0668*/ 	.word	0x00000000
        /*066c*/ 	.short	0x0101
        /*066e*/ 	.byte	0x06
	.zero		1


	//   ....[86]....
        /*0670*/ 	.word	0x00004c70
        /*0674*/ 	.word	0x000000ff
        /*0678*/ 	.word	0x000000c8
        /*067c*/ 	.short	0x010a
        /*067e*/ 	.byte	0x04
	.zero		1


	//   ....[87]....
        /*0680*/ 	.word	0x00004dc0
        /*0684*/ 	.word	0x000000ff
        /*0688*/ 	.word	0x000000a8
        /*068c*/ 	.short	0x010b
        /*068e*/ 	.byte	0x04
	.zero		1


	//   ....[88]....
        /*0690*/ 	.word	0x00004dd0
        /*0694*/ 	.word	0x000000ff
        /*0698*/ 	.word	0x00000000
        /*069c*/ 	.short	0x0101
        /*069e*/ 	.byte	0x06
	.zero		1


	//   ....[89]....
        /*06a0*/ 	.word	0x00004de0
        /*06a4*/ 	.word	0x000000ff
        /*06a8*/ 	.word	0x000000d0
        /*06ac*/ 	.short	0x010a
        /*06ae*/ 	.byte	0x04
	.zero		1


	//   ....[90]....
        /*06b0*/ 	.word	0x00004f60
        /*06b4*/ 	.word	0x000000ff
        /*06b8*/ 	.word	0x000000b0
        /*06bc*/ 	.short	0x010b
        /*06be*/ 	.byte	0x04
	.zero		1


	//   ....[91]....
        /*06c0*/ 	.word	0x00004fa0
        /*06c4*/ 	.word	0x000000ff
        /*06c8*/ 	.word	0x00000000
        /*06cc*/ 	.short	0x0101
        /*06ce*/ 	.byte	0x06
	.zero		1


	//   ....[92]....
        /*06d0*/ 	.word	0x00004fe0
        /*06d4*/ 	.word	0x000000ff
        /*06d8*/ 	.word	0x000000d8
        /*06dc*/ 	.short	0x010a
        /*06de*/ 	.byte	0x04
	.zero		1


	//   ....[93]....
        /*06e0*/ 	.word	0x00005230
        /*06e4*/ 	.word	0x000000ff
        /*06e8*/ 	.word	0x000000b8
        /*06ec*/ 	.short	0x010b
        /*06ee*/ 	.byte	0x04
	.zero		1


	//   ....[94]....
        /*06f0*/ 	.word	0x00005250
        /*06f4*/ 	.word	0x000000ff
        /*06f8*/ 	.word	0x00000000
        /*06fc*/ 	.short	0x0101
        /*06fe*/ 	.byte	0x05
	.zero		1


	//   ....[95]....
        /*0700*/ 	.word	0x00005280
        /*0704*/ 	.word	0x000000ff
        /*0708*/ 	.word	0x000000c0
        /*070c*/ 	.short	0x010a
        /*070e*/ 	.byte	0x04
	.zero		1


	//   ....[96]....
        /*0710*/ 	.word	0x000052a0
        /*0714*/ 	.word	0x000000ff
        /*0718*/ 	.word	0x000000c8
        /*071c*/ 	.short	0x010a
        /*071e*/ 	.byte	0x04
	.zero		1


	//   ....[97]....
        /*0720*/ 	.word	0x000052c0
        /*0724*/ 	.word	0x000000ff
        /*0728*/ 	.word	0x000000d0
        /*072c*/ 	.short	0x010a
        /*072e*/ 	.byte	0x04
	.zero		1


	//   ....[98]....
        /*0730*/ 	.word	0x00005300
        /*0734*/ 	.word	0x00000000
        /*0738*/ 	.word	0x000000d8
        /*073c*/ 	.short	0x010a
        /*073e*/ 	.byte	0xff
	.zero		1


	//   ....[99]....
        /*0740*/ 	.word	0x00005630
        /*0744*/ 	.word	0x00000000
        /*0748*/ 	.word	0x000000f0
        /*074c*/ 	.short	0x010a
        /*074e*/ 	.byte	0xff
	.zero		1


	//   ....[100]....
        /*0750*/ 	.word	0x00005740
        /*0754*/ 	.word	0x00000000
        /*0758*/ 	.word	0x00000000
        /*075c*/ 	.short	0x0101
        /*075e*/ 	.byte	0xff
	.zero		1


	//   ....[101]....
        /*0760*/ 	.word	0x00006170
        /*0764*/ 	.word	0x000000ff
        /*0768*/ 	.word	0x000000a0
        /*076c*/ 	.short	0x010a
        /*076e*/ 	.byte	0x30
	.zero		1


	//   ....[102]....
        /*0770*/ 	.word	0x000061b0
        /*0774*/ 	.word	0x00000040
        /*0778*/ 	.word	0x00000110
        /*077c*/ 	.short	0x010a
        /*077e*/ 	.byte	0xff
	.zero		1


	//   ....[103]....
        /*0780*/ 	.word	0x000062a0
        /*0784*/ 	.word	0x000000ff
        /*0788*/ 	.word	0x000000a0
        /*078c*/ 	.short	0x010a
        /*078e*/ 	.byte	0x30
	.zero		1


	//   ....[104]....
        /*0790*/ 	.word	0x00006390
        /*0794*/ 	.word	0x00000040
        /*0798*/ 	.word	0x00000110
        /*079c*/ 	.short	0x010a
        /*079e*/ 	.byte	0xff
	.zero		1


	//   ....[105]....
        /*07a0*/ 	.word	0x00006e60
        /*07a4*/ 	.word	0x00000000
        /*07a8*/ 	.word	0x00000000
        /*07ac*/ 	.short	0x0101
        /*07ae*/ 	.byte	0xff
	.zero		1


	//   ....[106]....
        /*07b0*/ 	.word	0x00006e70
        /*07b4*/ 	.word	0x00000002
        /*07b8*/ 	.word	0x000000a0
        /*07bc*/ 	.short	0x010a
        /*07be*/ 	.byte	0xff
	.zero		1


	//   ....[107]....
        /*07c0*/ 	.word	0x00006f50
        /*07c4*/ 	.word	0x00000002
        /*07c8*/ 	.word	0x000000a0
        /*07cc*/ 	.short	0x010a
        /*07ce*/ 	.byte	0xff
	.zero		1


	//   ....[108]....
        /*07d0*/ 	.word	0x00007ab0
        /*07d4*/ 	.word	0x00000048
        /*07d8*/ 	.word	0x00000000
        /*07dc*/ 	.short	0x0101
        /*07de*/ 	.byte	0xff
	.zero		1


	//   ....[109]....
        /*07e0*/ 	.word	0x00007ad0
        /*07e4*/ 	.word	0x00000000
        /*07e8*/ 	.word	0x000000a0
        /*07ec*/ 	.short	0x010a
        /*07ee*/ 	.byte	0xff
	.zero		1


	//   ....[110]....
        /*07f0*/ 	.word	0x00007ba0
        /*07f4*/ 	.word	0x00000000
        /*07f8*/ 	.word	0x000000a0
        /*07fc*/ 	.short	0x010a
        /*07fe*/ 	.byte	0xff
	.zero		1


	//   ....[111]....
        /*0800*/ 	.word	0x00008700
        /*0804*/ 	.word	0x00000048
        /*0808*/ 	.word	0x00000000
        /*080c*/ 	.short	0x0101
        /*080e*/ 	.byte	0xff
	.zero		1


	//   ....[112]....
        /*0810*/ 	.word	0x00008720
        /*0814*/ 	.word	0x00000000
        /*0818*/ 	.word	0x000000a0
        /*081c*/ 	.short	0x010a
        /*081e*/ 	.byte	0xff
	.zero		1


	//   ....[113]....
        /*0820*/ 	.word	0x000087f0
        /*0824*/ 	.word	0x00000000
        /*0828*/ 	.word	0x000000a0
        /*082c*/ 	.short	0x010a
        /*082e*/ 	.byte	0xff
	.zero		1


	//   ....[114]....
        /*0830*/ 	.word	0x00008b50
        /*0834*/ 	.word	0x000000ff
        /*0838*/ 	.word	0x00000000
        /*083c*/ 	.short	0x0101
        /*083e*/ 	.byte	0x05
	.zero		1


	//   ....[115]....
        /*0840*/ 	.word	0x000093b0
        /*0844*/ 	.word	0x00000000
        /*0848*/ 	.word	0x00000000
        /*084c*/ 	.short	0x0101
        /*084e*/ 	.byte	0xff
	.zero		1


	//   ....[116]....
        /*0850*/ 	.word	0x00009640
        /*0854*/ 	.word	0x000000ff
        /*0858*/ 	.word	0x00000000
        /*085c*/ 	.short	0x0101
        /*085e*/ 	.byte	0x04
	.zero		1


	//   ....[117]....
        /*0860*/ 	.word	0x00009660
        /*0864*/ 	.word	0x00000002
        /*0868*/ 	.word	0x00000140
        /*086c*/ 	.short	0x010a
        /*086e*/ 	.byte	0xff
	.zero		1


	//   ....[118]....
        /*0870*/ 	.word	0x000096c0
        /*0874*/ 	.word	0x00000002
        /*0878*/ 	.word	0x00000050
        /*087c*/ 	.short	0x010a
        /*087e*/ 	.byte	0xff
	.zero		1


	//   ....[119]....
        /*0880*/ 	.word	0x00009720
        /*0884*/ 	.word	0x00000002
        /*0888*/ 	.word	0x00000050
        /*088c*/ 	.short	0x010a
        /*088e*/ 	.byte	0xff
	.zero		1


	//   ....[120]....
        /*0890*/ 	.word	0x00009770
        /*0894*/ 	.word	0x00000002
        /*0898*/ 	.word	0x000000f0
        /*089c*/ 	.short	0x010a
        /*089e*/ 	.byte	0xff
	.zero		1


	//   ....[121]....
        /*08a0*/ 	.word	0x000097d0
        /*08a4*/ 	.word	0x00000000
        /*08a8*/ 	.word	0x00000000
        /*08ac*/ 	.short	0x010a
        /*08ae*/ 	.byte	0xff
	.zero		1


	//   ....[122]....
        /*08b0*/ 	.word	0x00009830
        /*08b4*/ 	.word	0x00000000
        /*08b8*/ 	.word	0x00000000
        /*08bc*/ 	.short	0x010a
        /*08be*/ 	.byte	0xff
	.zero		1


	//   ....[123]....
        /*08c0*/ 	.word	0x00009890
        /*08c4*/ 	.word	0x00000000
        /*08c8*/ 	.word	0x00000000
        /*08cc*/ 	.short	0x010a
        /*08ce*/ 	.byte	0xff
	.zero		1


	//   ....[124]....
        /*08d0*/ 	.word	0x000098f0
        /*08d4*/ 	.word	0x00000000
        /*08d8*/ 	.word	0x00000000
        /*08dc*/ 	.short	0x010a
        /*08de*/ 	.byte	0xff
	.zero		1


	//   ....[125]....
        /*08e0*/ 	.word	0x00009950
        /*08e4*/ 	.word	0x00000000
        /*08e8*/ 	.word	0x00000000
        /*08ec*/ 	.short	0x010a
        /*08ee*/ 	.byte	0xff
	.zero		1


	//   ....[126]....
        /*08f0*/ 	.word	0x000099b0
        /*08f4*/ 	.word	0x00000000
        /*08f8*/ 	.word	0x00000000
        /*08fc*/ 	.short	0x010a
        /*08fe*/ 	.byte	0xff
	.zero		1


	//   ....[127]....
        /*0900*/ 	.word	0x00009a10
        /*0904*/ 	.word	0x00000000
        /*0908*/ 	.word	0x00000000
        /*090c*/ 	.short	0x010a
        /*090e*/ 	.byte	0xff
	.zero		1


	//   ....[128]....
        /*0910*/ 	.word	0x00009a70
        /*0914*/ 	.word	0x00000000
        /*0918*/ 	.word	0x00000000
        /*091c*/ 	.short	0x010a
        /*091e*/ 	.byte	0xff
	.zero		1


	//   ....[129]....
        /*0920*/ 	.word	0x00009ad0
        /*0924*/ 	.word	0x00000000
        /*0928*/ 	.word	0x00000000
        /*092c*/ 	.short	0x010a
        /*092e*/ 	.byte	0xff
	.zero		1


	//   ....[130]....
        /*0930*/ 	.word	0x00009b20
        /*0934*/ 	.word	0x00000000
        /*0938*/ 	.word	0x00000130
        /*093c*/ 	.short	0x010a
        /*093e*/ 	.byte	0xff
	.zero		1


	//   ....[131]....
        /*0940*/ 	.word	0x00009b80
        /*0944*/ 	.word	0x00000000
        /*0948*/ 	.word	0x00000100
        /*094c*/ 	.short	0x010a
        /*094e*/ 	.byte	0xff
	.zero		1


	//   ....[132]....
        /*0950*/ 	.word	0x00009bd0
        /*0954*/ 	.word	0x00000000
        /*0958*/ 	.word	0x000000f0
        /*095c*/ 	.short	0x010a
        /*095e*/ 	.byte	0xff
	.zero		1


	//   ....[133]....
        /*0960*/ 	.word	0x00009c30
        /*0964*/ 	.word	0x00000000
        /*0968*/ 	.word	0x00000100
        /*096c*/ 	.short	0x010a
        /*096e*/ 	.byte	0xff
	.zero		1


	//   ....[134]....
        /*0970*/ 	.word	0x00009c80
        /*0974*/ 	.word	0x00000000
        /*0978*/ 	.word	0x000000f0
        /*097c*/ 	.short	0x010a
        /*097e*/ 	.byte	0xff
	.zero		1


	//   ....[135]....
        /*0980*/ 	.word	0x00009ce0
        /*0984*/ 	.word	0x00000002
        /*0988*/ 	.word	0x00000120
        /*098c*/ 	.short	0x010a
        /*098e*/ 	.byte	0xff
	.zero		1


	//   ....[136]....
        /*0990*/ 	.word	0x00009d40
        /*0994*/ 	.word	0x00000000
        /*0998*/ 	.word	0x00000000
        /*099c*/ 	.short	0x010a
        /*099e*/ 	.byte	0xff
	.zero		1


	//   ....[137]....
        /*09a0*/ 	.word	0x00009da0
        /*09a4*/ 	.word	0x00000000
        /*09a8*/ 	.word	0x00000000
        /*09ac*/ 	.short	0x010a
        /*09ae*/ 	.byte	0xff
	.zero		1


	//   ....[138]....
        /*09b0*/ 	.word	0x00009e00
        /*09b4*/ 	.word	0x00000000
        /*09b8*/ 	.word	0x00000000
        /*09bc*/ 	.short	0x010a
        /*09be*/ 	.byte	0xff
	.zero		1


	//   ....[139]....
        /*09c0*/ 	.word	0x00009e50
        /*09c4*/ 	.word	0x00000000
        /*09c8*/ 	.word	0x000000f0
        /*09cc*/ 	.short	0x010a
        /*09ce*/ 	.byte	0xff
	.zero		1


	//   ....[140]....
        /*09d0*/ 	.word	0x00009eb0
        /*09d4*/ 	.word	0x00000000
        /*09d8*/ 	.word	0x000000e8
        /*09dc*/ 	.short	0x010a
        /*09de*/ 	.byte	0xff
	.zero		1


	//   ....[141]....
        /*09e0*/ 	.word	0x00009f10
        /*09e4*/ 	.word	0x00000000
        /*09e8*/ 	.word	0x000000c0
        /*09ec*/ 	.short	0x010a
        /*09ee*/ 	.byte	0xff
	.zero		1


	//   ....[142]....
        /*09f0*/ 	.word	0x00009f70
        /*09f4*/ 	.word	0x00000000
        /*09f8*/ 	.word	0x000000c8
        /*09fc*/ 	.short	0x010a
        /*09fe*/ 	.byte	0xff
	.zero		1


	//   ....[143]....
        /*0a00*/ 	.word	0x00009fd0
        /*0a04*/ 	.word	0x00000000
        /*0a08*/ 	.word	0x000000d0
        /*0a0c*/ 	.short	0x010a
        /*0a0e*/ 	.byte	0xff
	.zero		1


	//   ....[144]....
        /*0a10*/ 	.word	0x0000a030
        /*0a14*/ 	.word	0x00000000
        /*0a18*/ 	.word	0x000000d8
        /*0a1c*/ 	.short	0x010a
        /*0a1e*/ 	.byte	0xff
	.zero		1


	//   ....[145]....
        /*0a20*/ 	.word	0x0000a090
        /*0a24*/ 	.word	0x00000000
        /*0a28*/ 	.word	0x000000c0
        /*0a2c*/ 	.short	0x010a
        /*0a2e*/ 	.byte	0xff
	.zero		1


	//   ....[146]....
        /*0a30*/ 	.word	0x0000a0f0
        /*0a34*/ 	.word	0x00000000
        /*0a38*/ 	.word	0x000000c8
        /*0a3c*/ 	.short	0x010a
        /*0a3e*/ 	.byte	0xff
	.zero		1


	//   ....[147]....
        /*0a40*/ 	.word	0x0000a150
        /*0a44*/ 	.word	0x00000000
        /*0a48*/ 	.word	0x000000d0
        /*0a4c*/ 	.short	0x010a
        /*0a4e*/ 	.byte	0xff
	.zero		1


	//   ....[148]....
        /*0a50*/ 	.word	0x0000a1a0
        /*0a54*/ 	.word	0x00000000
        /*0a58*/ 	.word	0x000000f0
        /*0a5c*/ 	.short	0x010a
        /*0a5e*/ 	.byte	0xff
	.zero		1


	//   ....[149]....
        /*0a60*/ 	.word	0x0000a200
        /*0a64*/ 	.word	0x00000002
        /*0a68*/ 	.word	0x000000a0
        /*0a6c*/ 	.short	0x010a
        /*0a6e*/ 	.byte	0xff
	.zero		1


	//   ....[150]....
        /*0a70*/ 	.word	0x0000a250
        /*0a74*/ 	.word	0x00000040
        /*0a78*/ 	.word	0x00000110
        /*0a7c*/ 	.short	0x010a
        /*0a7e*/ 	.byte	0xff
	.zero		1


	//   ....[151]....
        /*0a80*/ 	.word	0x0000a2a0
        /*0a84*/ 	.word	0x00000002
        /*0a88*/ 	.word	0x000000a0
        /*0a8c*/ 	.short	0x010a
        /*0a8e*/ 	.byte	0xff
	.zero		1


	//   ....[152]....
        /*0a90*/ 	.word	0x0000a2f0
        /*0a94*/ 	.word	0x00000000
        /*0a98*/ 	.word	0x000000a0
        /*0a9c*/ 	.short	0x010a
        /*0a9e*/ 	.byte	0xff
	.zero		1


	//   ....[153]....
        /*0aa0*/ 	.word	0x0000a340
        /*0aa4*/ 	.word	0x00000000
        /*0aa8*/ 	.word	0x000000a0
        /*0aac*/ 	.short	0x010a
        /*0aae*/ 	.byte	0xff
	.zero		1


	//----- nvinfo : EIATTR_NUM_MBARRIERS
	.align		4
.L_47:
        /*0ab0*/ 	.byte	0x03, 0x38
        /*0ab2*/ 	.short	0x002a


	//----- nvinfo : EIATTR_EXIT_INSTR_OFFSETS
	.align		4
        /*0ab4*/ 	.byte	0x04, 0x1c
        /*0ab6*/ 	.short	(.L_49 - .L_48)


	//   ....[0]....
.L_48:
        /*0ab8*/ 	.word	0x00002ea0


	//   ....[1]....
        /*0abc*/ 	.word	0x00003390


	//   ....[2]....
        /*0ac0*/ 	.word	0x000033f0


	//   ....[3]....
        /*0ac4*/ 	.word	0x00004350


	//   ....[4]....
        /*0ac8*/ 	.word	0x00005330


	//   ....[5]....
        /*0acc*/ 	.word	0x00005370


	//   ....[6]....
        /*0ad0*/ 	.word	0x00009530


	//   ....[7]....
        /*0ad4*/ 	.word	0x000095b0


	//   ....[8]....
        /*0ad8*/ 	.word	0x000095e0


	//   ....[9]....
        /*0adc*/ 	.word	0x00009650


	//----- nvinfo : EIATTR_MAX_THREADS
	.align		4
.L_49:
        /*0ae0*/ 	.byte	0x04, 0x05
        /*0ae2*/ 	.short	(.L_51 - .L_50)
.L_50:
        /*0ae4*/ 	.word	0x00000100
        /*0ae8*/ 	.word	0x00000001
        /*0aec*/ 	.word	0x00000001


	//----- nvinfo : EIATTR_CRS_STACK_SIZE
	.align		4
.L_51:
        /*0af0*/ 	.byte	0x04, 0x1e
        /*0af2*/ 	.short	(.L_53 - .L_52)
.L_52:
        /*0af4*/ 	.word	0x00000000


	//----- nvinfo : EIATTR_CBANK_PARAM_SIZE
	.align		4
.L_53:
        /*0af8*/ 	.byte	0x03, 0x19
        /*0afa*/ 	.short	0x0c00


	//----- nvinfo : EIATTR_PARAM_CBANK
	.align		4
        /*0afc*/ 	.byte	0x04, 0x0a
        /*0afe*/ 	.short	(.L_55 - .L_54)
	.align		4
.L_54:
        /*0b00*/ 	.word	index@(.nv.constant0._ZN7cutlass13device_kernelINS_4gemm6kernel13GemmUniversalIN4cute5tupleIJiiiiEEENS1_10collective13CollectiveMmaINS1_46MainloopSm100TmaUmmaWarpSpecializedBlockScaledILi10ELi2ELi2ENS5_IJNS4_1CILi1EEENSA_ILi2EEESB_EEEEENS5_IJNSA_ILi128EEESF_SF_EEENS5_IJNS_12float_e2m1_tENS_13float_ue4m3_tEEEENS5_IJNS5_IJlSB_lEEENS4_6LayoutINS5_IJNS5_IJNS5_IJNSA_ILi32EEENSA_ILi4EEEEEEiEEENS5_IJNS5_IJNSA_ILi16EEESN_EEEiEEENS5_IJSB_iEEEEEENS5_IJSS_NS5_IJNS5_IJNSA_ILi0EEESB_EEENSA_ILi512EEEEEENS5_IJSV_iEEEEEEEEEEESJ_S12_NS4_8TiledMMAINS4_8MMA_AtomIJNS4_17SM100_MMA_MXF4_SSISH_SH_fSI_Li128ELi128ELi16ELNS4_4UMMA5MajorE0ELS17_0ELNS16_7ScaleInE0ELS18_0EEEEEENSL_INS5_IJSB_SB_SB_EEENS5_IJSV_SV_SV_EEEEENS5_IJNS4_10UnderscoreES1E_S1E_EEEEENS5_IJNS4_23SM90_TMA_LOAD_MULTICASTES1H_EEENS5_IJNS4_14ComposedLayoutINS4_7SwizzleILi2ELi4ELi3EEENS4_18smem_ptr_flag_bitsILi4EEENSL_INS5_IJNSA_ILi8EEESF_EEENS5_IJSF_SB_EEEEEEENSL_INS5_IJNS5_IJNS5_IJSO_SB_EEESR_EEESB_NS5_IJSB_SC_EEEEEENS5_IJNS5_IJNS5_IJSR_SX_EEESW_EEESV_NS5_IJSN_SX_EEEEEEEEEEEvNS4_8identityENS5_IJNS4_13SM90_TMA_LOADES24_EEES22_vS23_EENS_8epilogue10collective18CollectiveEpilogueINS27_23Sm100TmaWarpSpecializedILi4ELi2ELi32ELb1ELb0EEEJSG_NS5_IJNSL_ISF_SB_EENSL_ISM_SB_EEEEENS_10bfloat16_tESK_S2F_SK_NS27_6fusion15FusionCallbacksIS2B_NS2G_17LinearCombinationIS2F_fS2F_fLNS_15FloatRoundStyleE2EEESG_S2E_JEEENS4_5SM1004TMEM4LOAD26SM100_TMEM_LOAD_32dp32b32xES24_NS1J_IS1L_NS1M_ILi16EEENSL_INS5_IJS1O_SM_EEENS5_IJSM_SB_EEEEEEENS4_39AutoVectorizingCopyWithAssumedAlignmentILi128EEENS4_14SM90_TMA_STOREES2U_S2W_S2W_EEEvvEEEEvNT_6ParamsE)
        /*0b04*/ 	.short	0x0380
        /*0b06*/ 	.short	0x0c00


	//----- nvinfo : EIATTR_SW_WAR
	.align		4
.L_55:
        /*0b08*/ 	.byte	0x04, 0x36
        /*0b0a*/ 	.short	(.L_57 - .L_56)
.L_56:
        /*0b0c*/ 	.word	0x00000008
.L_57:


//--------------------- .nv.callgraph             --------------------------
	.section	.nv.callgraph,"",@"SHT_CUDA_CALLGRAPH"
	.align	4
	.sectionentsize	8
	.align		4
        /*0000*/ 	.word	0x00000000
	.align		4
        /*0004*/ 	.word	0xffffffff
	.align		4
        /*0008*/ 	.word	index@(_ZN7cutlass13device_kernelINS_4gemm6kernel13GemmUniversalIN4cute5tupleIJiiiiEEENS1_10collective13CollectiveMmaINS1_46MainloopSm100TmaUmmaWarpSpecializedBlockScaledILi10ELi2ELi2ENS5_IJNS4_1CILi1EEENSA_ILi2EEESB_EEEEENS5_IJNSA_ILi128EEESF_SF_EEENS5_IJNS_12float_e2m1_tENS_13float_ue4m3_tEEEENS5_IJNS5_IJlSB_lEEENS4_6LayoutINS5_IJNS5_IJNS5_IJNSA_ILi32EEENSA_ILi4EEEEEEiEEENS5_IJNS5_IJNSA_ILi16EEESN_EEEiEEENS5_IJSB_iEEEEEENS5_IJSS_NS5_IJNS5_IJNSA_ILi0EEESB_EEENSA_ILi512EEEEEENS5_IJSV_iEEEEEEEEEEESJ_S12_NS4_8TiledMMAINS4_8MMA_AtomIJNS4_17SM100_MMA_MXF4_SSISH_SH_fSI_Li128ELi128ELi16ELNS4_4UMMA5MajorE0ELS17_0ELNS16_7ScaleInE0ELS18_0EEEEEENSL_INS5_IJSB_SB_SB_EEENS5_IJSV_SV_SV_EEEEENS5_IJNS4_10UnderscoreES1E_S1E_EEEEENS5_IJNS4_23SM90_TMA_LOAD_MULTICASTES1H_EEENS5_IJNS4_14ComposedLayoutINS4_7SwizzleILi2ELi4ELi3EEENS4_18smem_ptr_flag_bitsILi4EEENSL_INS5_IJNSA_ILi8EEESF_EEENS5_IJSF_SB_EEEEEEENSL_INS5_IJNS5_IJNS5_IJSO_SB_EEESR_EEESB_NS5_IJSB_SC_EEEEEENS5_IJNS5_IJNS5_IJSR_SX_EEESW_EEESV_NS5_IJSN_SX_EEEEEEEEEEEvNS4_8identityENS5_IJNS4_13SM90_TMA_LOADES24_EEES22_vS23_EENS_8epilogue10collective18CollectiveEpilogueINS27_23Sm100TmaWarpSpecializedILi4ELi2ELi32ELb1ELb0EEEJSG_NS5_IJNSL_ISF_SB_EENSL_ISM_SB_EEEEENS_10bfloat16_tESK_S2F_SK_NS27_6fusion15FusionCallbacksIS2B_NS2G_17LinearCombinationIS2F_fS2F_fLNS_15FloatRoundStyleE2EEESG_S2E_JEEENS4_5SM1004TMEM4LOAD26SM100_TMEM_LOAD_32dp32b32xES24_NS1J_IS1L_NS1M_ILi16EEENSL_INS5_IJS1O_SM_EEENS5_IJSM_SB_EEEEEEENS4_39AutoVectorizingCopyWithAssumedAlignmentILi128EEENS4_14SM90_TMA_STOREES2U_S2W_S2W_EEEvvEEEEvNT_6ParamsE)
	.align		4
        /*000c*/ 	.word	index@(__assertfail)
	.align		4
        /*0010*/ 	.word	0x00000000
	.align		4
        /*0014*/ 	.word	0xfffffffe
	.align		4
        /*0018*/ 	.word	0x00000000
	.align		4
        /*001c*/ 	.word	0xfffffffd
	.align		4
        /*0020*/ 	.word	0x00000000
	.align		4
        /*0024*/ 	.word	0xfffffffc


//--------------------- .nv.constant4             --------------------------
	.section	.nv.constant4,"a",@progbits
	.align	8
	.align		8
.nv.constant4:
        /*0000*/ 	.dword	__assertfail
	.align		8
        /*0008*/ 	.dword	__unnamed_1
	.align		8
        /*0010*/ 	.dword	__unnamed_2
	.align		8
        /*0018*/ 	.dword	_ZN40_INTERNAL_e13d6880_4_k_cu_075c9833_184204cuda3std3__45__cpo5beginE
	.align		8
        /*0020*/ 	.dword	_ZN40_INTERNAL_e13d6880_4_k_cu_075c9833_184204cuda3std3__45__cpo3endE
	.align		8
        /*0028*/ 	.dword	_ZN40_INTERNAL_e13d6880_4_k_cu_075c9833_184204cuda3std3__45__cpo6cbeginE
	.align		8
        /*0030*/ 	.dword	_ZN40_INTERNAL_e13d6880_4_k_cu_075c9833_184204cuda3std3__45__cpo4cendE
	.align		8
        /*0038*/ 	.dword	_ZN40_INTERNAL_e13d6880_4_k_cu_075c9833_184204cuda3std3__442_GLOBAL__N__e13d6880_4_k_cu_075c9833_184206ignoreE
	.align		8
        /*0040*/ 	.dword	_ZN40_INTERNAL_e13d6880_4_k_cu_075c9833_184204cuda3std3__419piecewise_constructE
	.align		8
        /*0048*/ 	.dword	_ZN40_INTERNAL_e13d6880_4_k_cu_075c9833_184204cuda3std3__48in_placeE
	.align		8
        /*0050*/ 	.dword	_ZN40_INTERNAL_e13d6880_4_k_cu_075c9833_184204cuda3std6ranges3__45__cpo4swapE
	.align		8
        /*0058*/ 	.dword	_ZN40_INTERNAL_e13d6880_4_k_cu_075c9833_184204cuda3std6ranges3__45__cpo9iter_moveE
	.align		8
        /*0060*/ 	.dword	_ZN40_INTERNAL_e13d6880_4_k_cu_075c9833_184204cute7productE
	.align		8
        /*0068*/ 	.dword	_ZN40_INTERNAL_e13d6880_4_k_cu_075c9833_184204cute1_E
	.align		8
        /*0070*/ 	.dword	$str$25
	.align		8
        /*0078*/ 	.dword	$str$26
	.align		8
        /*0080*/ 	.dword	$str$29
	.align		8
        /*0088*/ 	.dword	$str$30


//--------------------- .text._ZN7cutlass13device_kernelINS_4gemm6kernel13GemmUniversalIN4cute5tupleIJiiiiEEENS1_10collective13CollectiveMmaINS1_46MainloopSm100TmaUmmaWarpSpecializedBlockScaledILi10ELi2ELi2ENS5_IJNS4_1CILi1EEENSA_ILi2EEESB_EEEEENS5_IJNSA_ILi128EEESF_SF_EEENS5_IJNS_12float_e2m1_tENS_13float_ue4m3_tEEEENS5_IJNS5_IJlSB_lEEENS4_6LayoutINS5_IJNS5_IJNS5_IJNSA_ILi32EEENSA_ILi4EEEEEEiEEENS5_IJNS5_IJNSA_ILi16EEESN_EEEiEEENS5_IJSB_iEEEEEENS5_IJSS_NS5_IJNS5_IJNSA_ILi0EEESB_EEENSA_ILi512EEEEEENS5_IJSV_iEEEEEEEEEEESJ_S12_NS4_8TiledMMAINS4_8MMA_AtomIJNS4_17SM100_MMA_MXF4_SSISH_SH_fSI_Li128ELi128ELi16ELNS4_4UMMA5MajorE0ELS17_0ELNS16_7ScaleInE0ELS18_0EEEEEENSL_INS5_IJSB_SB_SB_EEENS5_IJSV_SV_SV_EEEEENS5_IJNS4_10UnderscoreES1E_S1E_EEEEENS5_IJNS4_23SM90_TMA_LOAD_MULTICASTES1H_EEENS5_IJNS4_14ComposedLayoutINS4_7SwizzleILi2ELi4ELi3EEENS4_18smem_ptr_flag_bitsILi4EEENSL_INS5_IJNSA_ILi8EEESF_EEENS5_IJSF_SB_EEEEEEENSL_INS5_IJNS5_IJNS5_IJSO_SB_EEESR_EEESB_NS5_IJSB_SC_EEEEEENS5_IJNS5_IJNS5_IJSR_SX_EEESW_EEESV_NS5_IJSN_SX_EEEEEEEEEEEvNS4_8identityENS5_IJNS4_13SM90_TMA_LOADES24_EEES22_vS23_EENS_8epilogue10collective18CollectiveEpilogueINS27_23Sm100TmaWarpSpecializedILi4ELi2ELi32ELb1ELb0EEEJSG_NS5_IJNSL_ISF_SB_EENSL_ISM_SB_EEEEENS_10bfloat16_tESK_S2F_SK_NS27_6fusion15FusionCallbacksIS2B_NS2G_17LinearCombinationIS2F_fS2F_fLNS_15FloatRoundStyleE2EEESG_S2E_JEEENS4_5SM1004TMEM4LOAD26SM100_TMEM_LOAD_32dp32b32xES24_NS1J_IS1L_NS1M_ILi16EEENSL_INS5_IJS1O_SM_EEENS5_IJSM_SB_EEEEEEENS4_39AutoVectorizingCopyWithAssumedAlignmentILi128EEENS4_14SM90_TMA_STOREES2U_S2W_S2W_EEEvvEEEEvNT_6ParamsE --------------------------
	.section	.text._ZN7cutlass13device_kernelINS_4gemm6kernel13GemmUniversalIN4cute5tupleIJiiiiEEENS1_10collective13CollectiveMmaINS1_46MainloopSm100TmaUmmaWarpSpecializedBlockScaledILi10ELi2ELi2ENS5_IJNS4_1CILi1EEENSA_ILi2EEESB_EEEEENS5_IJNSA_ILi128EEESF_SF_EEENS5_IJNS_12float_e2m1_tENS_13float_ue4m3_tEEEENS5_IJNS5_IJlSB_lEEENS4_6LayoutINS5_IJNS5_IJNS5_IJNSA_ILi32EEENSA_ILi4EEEEEEiEEENS5_IJNS5_IJNSA_ILi16EEESN_EEEiEEENS5_IJSB_iEEEEEENS5_IJSS_NS5_IJNS5_IJNSA_ILi0EEESB_EEENSA_ILi512EEEEEENS5_IJSV_iEEEEEEEEEEESJ_S12_NS4_8TiledMMAINS4_8MMA_AtomIJNS4_17SM100_MMA_MXF4_SSISH_SH_fSI_Li128ELi128ELi16ELNS4_4UMMA5MajorE0ELS17_0ELNS16_7ScaleInE0ELS18_0EEEEEENSL_INS5_IJSB_SB_SB_EEENS5_IJSV_SV_SV_EEEEENS5_IJNS4_10UnderscoreES1E_S1E_EEEEENS5_IJNS4_23SM90_TMA_LOAD_MULTICASTES1H_EEENS5_IJNS4_14ComposedLayoutINS4_7SwizzleILi2ELi4ELi3EEENS4_18smem_ptr_flag_bitsILi4EEENSL_INS5_IJNSA_ILi8EEESF_EEENS5_IJSF_SB_EEEEEEENSL_INS5_IJNS5_IJNS5_IJSO_SB_EEESR_EEESB_NS5_IJSB_SC_EEEEEENS5_IJNS5_IJNS5_IJSR_SX_EEESW_EEESV_NS5_IJSN_SX_EEEEEEEEEEEvNS4_8identityENS5_IJNS4_13SM90_TMA_LOADES24_EEES22_vS23_EENS_8epilogue10collective18CollectiveEpilogueINS27_23Sm100TmaWarpSpecializedILi4ELi2ELi32ELb1ELb0EEEJSG_NS5_IJNSL_ISF_SB_EENSL_ISM_SB_EEEEENS_10bfloat16_tESK_S2F_SK_NS27_6fusion15FusionCallbacksIS2B_NS2G_17LinearCombinationIS2F_fS2F_fLNS_15FloatRoundStyleE2EEESG_S2E_JEEENS4_5SM1004TMEM4LOAD26SM100_TMEM_LOAD_32dp32b32xES24_NS1J_IS1L_NS1M_ILi16EEENSL_INS5_IJS1O_SM_EEENS5_IJSM_SB_EEEEEEENS4_39AutoVectorizingCopyWithAssumedAlignmentILi128EEENS4_14SM90_TMA_STOREES2U_S2W_S2W_EEEvvEEEEvNT_6ParamsE,"ax",@progbits
	.align	128
.text._ZN7cutlass13device_kernelINS_4gemm6kernel13GemmUniversalIN4cute5tupleIJiiiiEEENS1_10collective13CollectiveMmaINS1_46MainloopSm100TmaUmmaWarpSpecializedBlockScaledILi10ELi2ELi2ENS5_IJNS4_1CILi1EEENSA_ILi2EEESB_EEEEENS5_IJNSA_ILi128EEESF_SF_EEENS5_IJNS_12float_e2m1_tENS_13float_ue4m3_tEEEENS5_IJNS5_IJlSB_lEEENS4_6LayoutINS5_IJNS5_IJNS5_IJNSA_ILi32EEENSA_ILi4EEEEEEiEEENS5_IJNS5_IJNSA_ILi16EEESN_EEEiEEENS5_IJSB_iEEEEEENS5_IJSS_NS5_IJNS5_IJNSA_ILi0EEESB_EEENSA_ILi512EEEEEENS5_IJSV_iEEEEEEEEEEESJ_S12_NS4_8TiledMMAINS4_8MMA_AtomIJNS4_17SM100_MMA_MXF4_SSISH_SH_fSI_Li128ELi128ELi16ELNS4_4UMMA5MajorE0ELS17_0ELNS16_7ScaleInE0ELS18_0EEEEEENSL_INS5_IJSB_SB_SB_EEENS5_IJSV_SV_SV_EEEEENS5_IJNS4_10UnderscoreES1E_S1E_EEEEENS5_IJNS4_23SM90_TMA_LOAD_MULTICASTES1H_EEENS5_IJNS4_14ComposedLayoutINS4_7SwizzleILi2ELi4ELi3EEENS4_18smem_ptr_flag_bitsILi4EEENSL_INS5_IJNSA_ILi8EEESF_EEENS5_IJSF_SB_EEEEEEENSL_INS5_IJNS5_IJNS5_IJSO_SB_EEESR_EEESB_NS5_IJSB_SC_EEEEEENS5_IJNS5_IJNS5_IJSR_SX_EEESW_EEESV_NS5_IJSN_SX_EEEEEEEEEEEvNS4_8identityENS5_IJNS4_13SM90_TMA_LOADES24_EEES22_vS23_EENS_8epilogue10collective18CollectiveEpilogueINS27_23Sm100TmaWarpSpecializedILi4ELi2ELi32ELb1ELb0EEEJSG_NS5_IJNSL_ISF_SB_EENSL_ISM_SB_EEEEENS_10bfloat16_tESK_S2F_SK_NS27_6fusion15FusionCallbacksIS2B_NS2G_17LinearCombinationIS2F_fS2F_fLNS_15FloatRoundStyleE2EEESG_S2E_JEEENS4_5SM1004TMEM4LOAD26SM100_TMEM_LOAD_32dp32b32xES24_NS1J_IS1L_NS1M_ILi16EEENSL_INS5_IJS1O_SM_EEENS5_IJSM_SB_EEEEEEENS4_39AutoVectorizingCopyWithAssumedAlignmentILi128EEENS4_14SM90_TMA_STOREES2U_S2W_S2W_EEEvvEEEEvNT_6ParamsE:
        .type           _ZN7cutlass13device_kernelINS_4gemm6kernel13GemmUniversalIN4cute5tupleIJiiiiEEENS1_10collective13CollectiveMmaINS1_46MainloopSm100TmaUmmaWarpSpecializedBlockScaledILi10ELi2ELi2ENS5_IJNS4_1CILi1EEENSA_ILi2EEESB_EEEEENS5_IJNSA_ILi128EEESF_SF_EEENS5_IJNS_12float_e2m1_tENS_13float_ue4m3_tEEEENS5_IJNS5_IJlSB_lEEENS4_6LayoutINS5_IJNS5_IJNS5_IJNSA_ILi32EEENSA_ILi4EEEEEEiEEENS5_IJNS5_IJNSA_ILi16EEESN_EEEiEEENS5_IJSB_iEEEEEENS5_IJSS_NS5_IJNS5_IJNSA_ILi0EEESB_EEENSA_ILi512EEEEEENS5_IJSV_iEEEEEEEEEEESJ_S12_NS4_8TiledMMAINS4_8MMA_AtomIJNS4_17SM100_MMA_MXF4_SSISH_SH_fSI_Li128ELi128ELi16ELNS4_4UMMA5MajorE0ELS17_0ELNS16_7ScaleInE0ELS18_0EEEEEENSL_INS5_IJSB_SB_SB_EEENS5_IJSV_SV_SV_EEEEENS5_IJNS4_10UnderscoreES1E_S1E_EEEEENS5_IJNS4_23SM90_TMA_LOAD_MULTICASTES1H_EEENS5_IJNS4_14ComposedLayoutINS4_7SwizzleILi2ELi4ELi3EEENS4_18smem_ptr_flag_bitsILi4EEENSL_INS5_IJNSA_ILi8EEESF_EEENS5_IJSF_SB_EEEEEEENSL_INS5_IJNS5_IJNS5_IJSO_SB_EEESR_EEESB_NS5_IJSB_SC_EEEEEENS5_IJNS5_IJNS5_IJSR_SX_EEESW_EEESV_NS5_IJSN_SX_EEEEEEEEEEEvNS4_8identityENS5_IJNS4_13SM90_TMA_LOADES24_EEES22_vS23_EENS_8epilogue10collective18CollectiveEpilogueINS27_23Sm100TmaWarpSpecializedILi4ELi2ELi32ELb1ELb0EEEJSG_NS5_IJNSL_ISF_SB_EENSL_ISM_SB_EEEEENS_10bfloat16_tESK_S2F_SK_NS27_6fusion15FusionCallbacksIS2B_NS2G_17LinearCombinationIS2F_fS2F_fLNS_15FloatRoundStyleE2EEESG_S2E_JEEENS4_5SM1004TMEM4LOAD26SM100_TMEM_LOAD_32dp32b32xES24_NS1J_IS1L_NS1M_ILi16EEENSL_INS5_IJS1O_SM_EEENS5_IJSM_SB_EEEEEEENS4_39AutoVectorizingCopyWithAssumedAlignmentILi128EEENS4_14SM90_TMA_STOREES2U_S2W_S2W_EEEvvEEEEvNT_6ParamsE,@function
        .size           _ZN7cutlass13device_kernelINS_4gemm6kernel13GemmUniversalIN4cute5tupleIJiiiiEEENS1_10collective13CollectiveMmaINS1_46MainloopSm100TmaUmmaWarpSpecializedBlockScaledILi10ELi2ELi2ENS5_IJNS4_1CILi1EEENSA_ILi2EEESB_EEEEENS5_IJNSA_ILi128EEESF_SF_EEENS5_IJNS_12float_e2m1_tENS_13float_ue4m3_tEEEENS5_IJNS5_IJlSB_lEEENS4_6LayoutINS5_IJNS5_IJNS5_IJNSA_ILi32EEENSA_ILi4EEEEEEiEEENS5_IJNS5_IJNSA_ILi16EEESN_EEEiEEENS5_IJSB_iEEEEEENS5_IJSS_NS5_IJNS5_IJNSA_ILi0EEESB_EEENSA_ILi512EEEEEENS5_IJSV_iEEEEEEEEEEESJ_S12_NS4_8TiledMMAINS4_8MMA_AtomIJNS4_17SM100_MMA_MXF4_SSISH_SH_fSI_Li128ELi128ELi16ELNS4_4UMMA5MajorE0ELS17_0ELNS16_7ScaleInE0ELS18_0EEEEEENSL_INS5_IJSB_SB_SB_EEENS5_IJSV_SV_SV_EEEEENS5_IJNS4_10UnderscoreES1E_S1E_EEEEENS5_IJNS4_23SM90_TMA_LOAD_MULTICASTES1H_EEENS5_IJNS4_14ComposedLayoutINS4_7SwizzleILi2ELi4ELi3EEENS4_18smem_ptr_flag_bitsILi4EEENSL_INS5_IJNSA_ILi8EEESF_EEENS5_IJSF_SB_EEEEEEENSL_INS5_IJNS5_IJNS5_IJSO_SB_EEESR_EEESB_NS5_IJSB_SC_EEEEEENS5_IJNS5_IJNS5_IJSR_SX_EEESW_EEESV_NS5_IJSN_SX_EEEEEEEEEEEvNS4_8identityENS5_IJNS4_13SM90_TMA_LOADES24_EEES22_vS23_EENS_8epilogue10collective18CollectiveEpilogueINS27_23Sm100TmaWarpSpecializedILi4ELi2ELi32ELb1ELb0EEEJSG_NS5_IJNSL_ISF_SB_EENSL_ISM_SB_EEEEENS_10bfloat16_tESK_S2F_SK_NS27_6fusion15FusionCallbacksIS2B_NS2G_17LinearCombinationIS2F_fS2F_fLNS_15FloatRoundStyleE2EEESG_S2E_JEEENS4_5SM1004TMEM4LOAD26SM100_TMEM_LOAD_32dp32b32xES24_NS1J_IS1L_NS1M_ILi16EEENSL_INS5_IJS1O_SM_EEENS5_IJSM_SB_EEEEEEENS4_39AutoVectorizingCopyWithAssumedAlignmentILi128EEENS4_14SM90_TMA_STOREES2U_S2W_S2W_EEEvvEEEEvNT_6ParamsE,(.L_x_200 - _ZN7cutlass13device_kernelINS_4gemm6kernel13GemmUniversalIN4cute5tupleIJiiiiEEENS1_10collective13CollectiveMmaINS1_46MainloopSm100TmaUmmaWarpSpecializedBlockScaledILi10ELi2ELi2ENS5_IJNS4_1CILi1EEENSA_ILi2EEESB_EEEEENS5_IJNSA_ILi128EEESF_SF_EEENS5_IJNS_12float_e2m1_tENS_13float_ue4m3_tEEEENS5_IJNS5_IJlSB_lEEENS4_6LayoutINS5_IJNS5_IJNS5_IJNSA_ILi32EEENSA_ILi4EEEEEEiEEENS5_IJNS5_IJNSA_ILi16EEESN_EEEiEEENS5_IJSB_iEEEEEENS5_IJSS_NS5_IJNS5_IJNSA_ILi0EEESB_EEENSA_ILi512EEEEEENS5_IJSV_iEEEEEEEEEEESJ_S12_NS4_8TiledMMAINS4_8MMA_AtomIJNS4_17SM100_MMA_MXF4_SSISH_SH_fSI_Li128ELi128ELi16ELNS4_4UMMA5MajorE0ELS17_0ELNS16_7ScaleInE0ELS18_0EEEEEENSL_INS5_IJSB_SB_SB_EEENS5_IJSV_SV_SV_EEEEENS5_IJNS4_10UnderscoreES1E_S1E_EEEEENS5_IJNS4_23SM90_TMA_LOAD_MULTICASTES1H_EEENS5_IJNS4_14ComposedLayoutINS4_7SwizzleILi2ELi4ELi3EEENS4_18smem_ptr_flag_bitsILi4EEENSL_INS5_IJNSA_ILi8EEESF_EEENS5_IJSF_SB_EEEEEEENSL_INS5_IJNS5_IJNS5_IJSO_SB_EEESR_EEESB_NS5_IJSB_SC_EEEEEENS5_IJNS5_IJNS5_IJSR_SX_EEESW_EEESV_NS5_IJSN_SX_EEEEEEEEEEEvNS4_8identityENS5_IJNS4_13SM90_TMA_LOADES24_EEES22_vS23_EENS_8epilogue10collective18CollectiveEpilogueINS27_23Sm100TmaWarpSpecializedILi4ELi2ELi32ELb1ELb0EEEJSG_NS5_IJNSL_ISF_SB_EENSL_ISM_SB_EEEEENS_10bfloat16_tESK_S2F_SK_NS27_6fusion15FusionCallbacksIS2B_NS2G_17LinearCombinationIS2F_fS2F_fLNS_15FloatRoundStyleE2EEESG_S2E_JEEENS4_5SM1004TMEM4LOAD26SM100_TMEM_LOAD_32dp32b32xES24_NS1J_IS1L_NS1M_ILi16EEENSL_INS5_IJS1O_SM_EEENS5_IJSM_SB_EEEEEEENS4_39AutoVectorizingCopyWithAssumedAlignmentILi128EEENS4_14SM90_TMA_STOREES2U_S2W_S2W_EEEvvEEEEvNT_6ParamsE)
        .other          _ZN7cutlass13device_kernelINS_4gemm6kernel13GemmUniversalIN4cute5tupleIJiiiiEEENS1_10collective13CollectiveMmaINS1_46MainloopSm100TmaUmmaWarpSpecializedBlockScaledILi10ELi2ELi2ENS5_IJNS4_1CILi1EEENSA_ILi2EEESB_EEEEENS5_IJNSA_ILi128EEESF_SF_EEENS5_IJNS_12float_e2m1_tENS_13float_ue4m3_tEEEENS5_IJNS5_IJlSB_lEEENS4_6LayoutINS5_IJNS5_IJNS5_IJNSA_ILi32EEENSA_ILi4EEEEEEiEEENS5_IJNS5_IJNSA_ILi16EEESN_EEEiEEENS5_IJSB_iEEEEEENS5_IJSS_NS5_IJNS5_IJNSA_ILi0EEESB_EEENSA_ILi512EEEEEENS5_IJSV_iEEEEEEEEEEESJ_S12_NS4_8TiledMMAINS4_8MMA_AtomIJNS4_17SM100_MMA_MXF4_SSISH_SH_fSI_Li128ELi128ELi16ELNS4_4UMMA5MajorE0ELS17_0ELNS16_7ScaleInE0ELS18_0EEEEEENSL_INS5_IJSB_SB_SB_EEENS5_IJSV_SV_SV_EEEEENS5_IJNS4_10UnderscoreES1E_S1E_EEEEENS5_IJNS4_23SM90_TMA_LOAD_MULTICASTES1H_EEENS5_IJNS4_14ComposedLayoutINS4_7SwizzleILi2ELi4ELi3EEENS4_18smem_ptr_flag_bitsILi4EEENSL_INS5_IJNSA_ILi8EEESF_EEENS5_IJSF_SB_EEEEEEENSL_INS5_IJNS5_IJNS5_IJSO_SB_EEESR_EEESB_NS5_IJSB_SC_EEEEEENS5_IJNS5_IJNS5_IJSR_SX_EEESW_EEESV_NS5_IJSN_SX_EEEEEEEEEEEvNS4_8identityENS5_IJNS4_13SM90_TMA_LOADES24_EEES22_vS23_EENS_8epilogue10collective18CollectiveEpilogueINS27_23Sm100TmaWarpSpecializedILi4ELi2ELi32ELb1ELb0EEEJSG_NS5_IJNSL_ISF_SB_EENSL_ISM_SB_EEEEENS_10bfloat16_tESK_S2F_SK_NS27_6fusion15FusionCallbacksIS2B_NS2G_17LinearCombinationIS2F_fS2F_fLNS_15FloatRoundStyleE2EEESG_S2E_JEEENS4_5SM1004TMEM4LOAD26SM100_TMEM_LOAD_32dp32b32xES24_NS1J_IS1L_NS1M_ILi16EEENSL_INS5_IJS1O_SM_EEENS5_IJSM_SB_EEEEEEENS4_39AutoVectorizingCopyWithAssumedAlignmentILi128EEENS4_14SM90_TMA_STOREES2U_S2W_S2W_EEEvvEEEEvNT_6ParamsE,@"STO_CUDA_ENTRY STV_DEFAULT"
_ZN7cutlass13device_kernelINS_4gemm6kernel13GemmUniversalIN4cute5tupleIJiiiiEEENS1_10collective13CollectiveMmaINS1_46MainloopSm100TmaUmmaWarpSpecializedBlockScaledILi10ELi2ELi2ENS5_IJNS4_1CILi1EEENSA_ILi2EEESB_EEEEENS5_IJNSA_ILi128EEESF_SF_EEENS5_IJNS_12float_e2m1_tENS_13float_ue4m3_tEEEENS5_IJNS5_IJlSB_lEEENS4_6LayoutINS5_IJNS5_IJNS5_IJNSA_ILi32EEENSA_ILi4EEEEEEiEEENS5_IJNS5_IJNSA_ILi16EEESN_EEEiEEENS5_IJSB_iEEEEEENS5_IJSS_NS5_IJNS5_IJNSA_ILi0EEESB_EEENSA_ILi512EEEEEENS5_IJSV_iEEEEEEEEEEESJ_S12_NS4_8TiledMMAINS4_8MMA_AtomIJNS4_17SM100_MMA_MXF4_SSISH_SH_fSI_Li128ELi128ELi16ELNS4_4UMMA5MajorE0ELS17_0ELNS16_7ScaleInE0ELS18_0EEEEEENSL_INS5_IJSB_SB_SB_EEENS5_IJSV_SV_SV_EEEEENS5_IJNS4_10UnderscoreES1E_S1E_EEEEENS5_IJNS4_23SM90_TMA_LOAD_MULTICASTES1H_EEENS5_IJNS4_14ComposedLayoutINS4_7SwizzleILi2ELi4ELi3EEENS4_18smem_ptr_flag_bitsILi4EEENSL_INS5_IJNSA_ILi8EEESF_EEENS5_IJSF_SB_EEEEEEENSL_INS5_IJNS5_IJNS5_IJSO_SB_EEESR_EEESB_NS5_IJSB_SC_EEEEEENS5_IJNS5_IJNS5_IJSR_SX_EEESW_EEESV_NS5_IJSN_SX_EEEEEEEEEEEvNS4_8identityENS5_IJNS4_13SM90_TMA_LOADES24_EEES22_vS23_EENS_8epilogue10collective18CollectiveEpilogueINS27_23Sm100TmaWarpSpecializedILi4ELi2ELi32ELb1ELb0EEEJSG_NS5_IJNSL_ISF_SB_EENSL_ISM_SB_EEEEENS_10bfloat16_tESK_S2F_SK_NS27_6fusion15FusionCallbacksIS2B_NS2G_17LinearCombinationIS2F_fS2F_fLNS_15FloatRoundStyleE2EEESG_S2E_JEEENS4_5SM1004TMEM4LOAD26SM100_TMEM_LOAD_32dp32b32xES24_NS1J_IS1L_NS1M_ILi16EEENSL_INS5_IJS1O_SM_EEENS5_IJSM_SB_EEEEEEENS4_39AutoVectorizingCopyWithAssumedAlignmentILi128EEENS4_14SM90_TMA_STOREES2U_S2W_S2W_EEEvvEEEEvNT_6ParamsE:
[----:B------:R-:W1:Y:S01]  /*0000*/  LDC R1, c[0x0][0x37c] ;  /* 0x0000df00ff017b82 */ /* 0x000e620000000800 */
[----:B------:R-:W2:Y:S01]  /*0010*/  S2R R101, SR_TID.X ;  /* 0x0000000000657919 */ /* 0x000ea20000002100 */
[----:B------:R-:W3:Y:S01]  /*0020*/  LDCU.64 UR4, c[0x0][0xc90] ;  /* 0x00019200ff0477ac */ /* 0x000ee20008000a00 */
[----:B------:R-:W-:Y:S02]  /*0030*/  PRMT R88, RZ, 0x7610, R88 ;  /* 0x00007610ff587816 */ /* 0x000fe40000000058 */
[----:B------:R-:W-:Y:S01]  /*0040*/  ELECT P5, URZ, PT ;  /* 0x0000000000ff782f */ /* 0x000fe200038a0000 */
[----:B------:R-:W4:Y:S01]  /*0050*/  LDCU.64 UR46, c[0x0][0x358] ;  /* 0x00006b00ff2e77ac */ /* 0x000f220008000a00 */
[----:B---3--:R-:W-:-:S04]  /*0060*/  UISETP.NE.U32.AND UP0, UPT, UR4, URZ, UPT ;  /* 0x000000ff0400728c */ /* 0x008fc8000bf05070 */
[----:B------:R-:W-:Y:S01]  /*0070*/  UISETP.NE.AND.EX UP0, UPT, UR5, URZ, UPT, UP0 ;  /* 0x000000ff0500728c */ /* 0x000fe2000bf05300 */
[----:B--2---:R-:W-:-:S05]  /*0080*/  SHF.R.U32.HI R92, RZ, 0x5, R101 ;  /* 0x00000005ff5c7819 */ /* 0x004fca0000011665 */
[----:B------:R-:W2:Y:S02]  /*0090*/  SHFL.IDX PT, R0, R92, RZ, 0x1f ;  /* 0x00001fff5c007589 */ /* 0x000ea400000e0000 */
[----:B--2---:R-:W-:Y:S01]  /*00a0*/  R2UR UR7, R0 ;  /* 0x00000000000772ca */ /* 0x004fe200000e0000 */
[----:B-1--4-:R-:W-:-:S14]  /*00b0*/  BRA.U UP0, `(.L_x_0) ;  /* 0x00000001002c7547 */ /* 0x012fdc000b800000 */
[----:B------:R-:W1:Y:S02]  /*00c0*/  LDCU.64 UR8, c[0x0][0xc88] ;  /* 0x00019100ff0877ac */ /* 0x000e640008000a00 */
[----:B-1----:R-:W-:-:S04]  /*00d0*/  UISETP.NE.U32.AND UP0, UPT, UR8, URZ, UPT ;  /* 0x000000ff0800728c */ /* 0x002fc8000bf05070 */
[----:B------:R-:W-:-:S09]  /*00e0*/  UISETP.NE.AND.EX UP0, UPT, UR9, URZ, UPT, UP0 ;  /* 0x000000ff0900728c */ /* 0x000fd2000bf05300 */
[----:B------:R-:W-:Y:S05]  /*00f0*/  BRA.U !UP0, `(.L_x_1) ;  /* 0x0000000108107547 */ /* 0x000fea000b800000 */
[----:B------:R-:W1:Y:S02]  /*0100*/  LDC.64 R2, c[0x0][0xc88] ;  /* 0x00032200ff027b82 */ /* 0x000e640000000a00 */
[----:B-1----:R1:W5:Y:S01]  /*0110*/  LDG.E R49, desc[UR46][R2.64] ;  /* 0x0000002e02317981 */ /* 0x002362000c1e1900 */
[----:B------:R-:W-:Y:S01]  /*0120*/  HFMA2 R88, -RZ, RZ, 0, 5.9604644775390625e-08 ;  /* 0x00000001ff587431 */ /* 0x000fe200000001ff */
[----:B------:R-:W-:Y:S05]  /*0130*/  BRA `(.L_x_0) ;  /* 0x00000000000c7947 */ /* 0x000fea0003800000 */
.L_x_1:
[----:B------:R-:W1:Y:S01]  /*0140*/  LDCU UR6, c[0x0][0xc80] ;  /* 0x00019000ff0677ac */ /* 0x000e620008000800 */
[----:B------:R-:W-:Y:S01]  /*0150*/  HFMA2 R88, -RZ, RZ, 0, 5.9604644775390625e-08 ;  /* 0x00000001ff587431 */ /* 0x000fe200000001ff */
[----:B-1----:R-:W-:Y:S02]  /*0160*/  MOV R49, UR6 ;  /* 0x0000000600317c02 */ /* 0x002fe40008000f00 */
.L_x_0:
[----:B------:R-:W2:Y:S02]  /*0170*/  LDCU.64 UR8, c[0x0][0xcb0] ;  /* 0x00019600ff0877ac */ /* 0x000ea40008000a00 */
[----:B--2---:R-:W-:-:S04]  /*0180*/  UISETP.NE.U32.AND UP0, UPT, UR8, URZ, UPT ;  /* 0x000000ff0800728c */ /* 0x004fc8000bf05070 */
[----:B------:R-:W-:-:S09]  /*0190*/  UISETP.NE.AND.EX UP0, UPT, UR9, URZ, UPT, UP0 ;  /* 0x000000ff0900728c */ /* 0x000fd2000bf05300 */
[----:B------:R-:W-:Y:S05]  /*01a0*/  BRA.U UP0, `(.L_x_2) ;  /* 0x0000000100247547 */ /* 0x000fea000b800000 */
[----:B------:R-:W2:Y:S02]  /*01b0*/  LDCU.64 UR8, c[0x0][0xca8] ;  /* 0x00019500ff0877ac */ /* 0x000ea40008000a00 */
[----:B--2---:R-:W-:-:S04]  /*01c0*/  UISETP.NE.U32.AND UP0, UPT, UR8, URZ, UPT ;  /* 0x000000ff0800728c */ /* 0x004fc8000bf05070 */
[----:B------:R-:W-:-:S09]  /*01d0*/  UISETP.NE.AND.EX UP0, UPT, UR9, URZ, UPT, UP0 ;  /* 0x000000ff0900728c */ /* 0x000fd2000bf05300 */
[----:B------:R-:W-:Y:S05]  /*01e0*/  BRA.U !UP0, `(.L_x_3) ;  /* 0x00000001080c7547 */ /* 0x000fea000b800000 */
[----:B-1----:R-:W1:Y:S02]  /*01f0*/  LDC.64 R2, c[0x0][0xca8] ;  /* 0x00032a00ff027b82 */ /* 0x002e640000000a00 */
[----:B-1----:R2:W5:Y:S01]  /*0200*/  LDG.E R47, desc[UR46][R2.64] ;  /* 0x0000002e022f7981 */ /* 0x002562000c1e1900 */
[----:B------:R-:W-:Y:S05]  /*0210*/  BRA `(.L_x_2) ;  /* 0x0000000000087947 */ /* 0x000fea0003800000 */
.L_x_3:
[----:B------:R-:W2:Y:S02]  /*0220*/  LDCU UR6, c[0x0][0xca0] ;  /* 0x00019400ff0677ac */ /* 0x000ea40008000800 */
[----:B--2---:R-:W-:Y:S02]  /*0230*/  MOV R47, UR6 ;  /* 0x00000006002f7c02 */ /* 0x004fe40008000f00 */
.L_x_2:
[----:B------:R-:W-:Y:S01]  /*0240*/  IMAD.U32 R0, RZ, RZ, UR7 ;  /* 0x00000007ff007e24 */ /* 0x000fe2000f8e00ff */
[----:B------:R-:W-:Y:S04]  /*0250*/  BSSY.RECONVERGENT B0, `(.L_x_4) ;  /* 0x0000012000007945 */ /* 0x000fe80003800200 */
[C---:B------:R-:W-:Y:S02]  /*0260*/  ISETP.NE.OR P1, PT, R0.reuse, 0x1, !P5 ;  /* 0x000000010000780c */ /* 0x040fe40006f25670 */
[----:B------:R-:W-:-:S11]  /*0270*/  ISETP.NE.OR P0, PT, R0, 0x3, !P5 ;  /* 0x000000030000780c */ /* 0x000fd60006f05670 */
[----:B------:R-:W-:Y:S05]  /*0280*/  @P1 BRA `(.L_x_5) ;  /* 0x0000000000381947 */ /* 0x000fea0003800000 */
[----:B------:R-:W3:Y:S02]  /*0290*/  LDCU.64 UR8, c[0x0][0x348] ;  /* 0x00006900ff0877ac */ /* 0x000ee40008000a00 */
[----:B---3--:R-:W-:Y:S02]  /*02a0*/  UIADD3 UR14, UP3, UPT, UR8, 0x80, URZ ;  /* 0x00000080080e7890 */ /* 0x008fe4000ff7e0ff */
[----:B------:R-:W-:Y:S02]  /*02b0*/  UIADD3 UR12, UP2, UPT, UR8, 0x180, URZ ;  /* 0x00000180080c7890 */ /* 0x000fe4000ff5e0ff */
[----:B------:R-:W-:Y:S02]  /*02c0*/  UIADD3 UR10, UP1, UPT, UR8, 0x280, URZ ;  /* 0x00000280080a7890 */ /* 0x000fe4000ff3e0ff */
[----:B------:R-:W-:Y:S02]  /*02d0*/  UIADD3 UR8, UP0, UPT, UR8, 0x380, URZ ;  /* 0x0000038008087890 */ /* 0x000fe4000ff1e0ff */
[----:B------:R-:W-:-:S02]  /*02e0*/  UIADD3.X UR15, UPT, UPT, URZ, UR9, URZ, UP3, !UPT ;  /* 0x00000009ff0f7290 */ /* 0x000fc40009ffe4ff */
[----:B------:R-:W-:Y:S02]  /*02f0*/  UIADD3.X UR13, UPT, UPT, URZ, UR9, URZ, UP2, !UPT ;  /* 0x00000009ff0d7290 */ /* 0x000fe400097fe4ff */
[----:B------:R-:W-:Y:S02]  /*0300*/  UIADD3.X UR11, UPT, UPT, URZ, UR9, URZ, UP1, !UPT ;  /* 0x00000009ff0b7290 */ /* 0x000fe40008ffe4ff */
[----:B------:R-:W-:-:S03]  /*0310*/  UIADD3.X UR9, UPT, UPT, URZ, UR9, URZ, UP0, !UPT ;  /* 0x00000009ff097290 */ /* 0x000fc600087fe4ff */
[----:B------:R3:W-:Y:S02]  /*0320*/  UTMACCTL.PF [UR14] ;  /* 0x000000000e0079b9 */ /* 0x0007e40008040000 */
[----:B------:R3:W-:Y:S02]  /*0330*/  UTMACCTL.PF [UR12] ;  /* 0x000000000c0079b9 */ /* 0x0007e40008040000 */
[----:B------:R3:W-:Y:S02]  /*0340*/  UTMACCTL.PF [UR10] ;  /* 0x000000000a0079b9 */ /* 0x0007e40008040000 */
[----:B------:R3:W-:Y:S02]  /*0350*/  UTMACCTL.PF [UR8] ;  /* 0x00000000080079b9 */ /* 0x0007e40008040000 */
[----:B---3--:R-:W-:Y:S01]  /*0360*/  NOP ;  /* 0x0000000000007918 */ /* 0x008fe20000000000 */
.L_x_5:
[----:B------:R-:W-:Y:S05]  /*0370*/  BSYNC.RECONVERGENT B0 ;  /* 0x0000000000007941 */ /* 0x000fea0003800200 */
.L_x_4:
[----:B------:R-:W-:Y:S04]  /*0380*/  BSSY.RECONVERGENT B0, `(.L_x_6) ;  /* 0x000000a000007945 */ /* 0x000fe80003800200 */
[----:B------:R-:W-:Y:S05]  /*0390*/  @P0 BRA `(.L_x_7) ;  /* 0x0000000000200947 */ /* 0x000fea0003800000 */
[----:B------:R-:W3:Y:S02]  /*03a0*/  LDCU.64 UR8, c[0x0][0x348] ;  /* 0x00006900ff0877ac */ /* 0x000ee40008000a00 */
[----:B---3--:R-:W-:Y:S02]  /*03b0*/  UIADD3 UR10, UP1, UPT, UR8, 0x980, URZ ;  /* 0x00000980080a7890 */ /* 0x008fe4000ff3e0ff */
[----:B------:R-:W-:Y:S02]  /*03c0*/  UIADD3 UR8, UP0, UPT, UR8, 0xa80, URZ ;  /* 0x00000a8008087890 */ /* 0x000fe4000ff1e0ff */
[----:B------:R-:W-:Y:S02]  /*03d0*/  UIADD3.X UR11, UPT, UPT, URZ, UR9, URZ, UP1, !UPT ;  /* 0x00000009ff0b7290 */ /* 0x000fe40008ffe4ff */
[----:B------:R-:W-:-:S07]  /*03e0*/  UIADD3.X UR9, UPT, UPT, URZ, UR9, URZ, UP0, !UPT ;  /* 0x00000009ff097290 */ /* 0x000fce00087fe4ff */
[----:B------:R3:W-:Y:S02]  /*03f0*/  UTMACCTL.PF [UR10] ;  /* 0x000000000a0079b9 */ /* 0x0007e40008040000 */
[----:B------:R3:W-:Y:S02]  /*0400*/  UTMACCTL.PF [UR8] ;  /* 0x00000000080079b9 */ /* 0x0007e40008040000 */
[----:B---3--:R-:W-:Y:S01]  /*0410*/  NOP ;  /* 0x0000000000007918 */ /* 0x008fe20000000000 */
.L_x_7:
[----:B------:R-:W-:Y:S05]  /*0420*/  BSYNC.RECONVERGENT B0 ;  /* 0x0000000000007941 */ /* 0x000fea0003800200 */
.L_x_6:
[----:B------:R-:W3:Y:S01]  /*0430*/  LDCU.64 UR8, c[0x0][0xc88] ;  /* 0x00019100ff0877ac */ /* 0x000ee20008000a00 */
[----:B------:R-:W-:Y:S02]  /*0440*/  UISETP.EQ.U32.AND UP1, UPT, UR4, URZ, UPT ;  /* 0x000000ff0400728c */ /* 0x000fe4000bf22070 */
[----:B------:R-:W-:Y:S02]  /*0450*/  UPLOP3.LUT UP5, UPT, UPT, UPT, UPT, 0x80, 0x8 ;  /* 0x000000000008789c */ /* 0x000fe40003faf070 */
[----:B---3--:R-:W-:-:S04]  /*0460*/  UISETP.NE.U32.AND UP0, UPT, UR8, URZ, UPT ;  /* 0x000000ff0800728c */ /* 0x008fc8000bf05070 */
[----:B------:R-:W-:-:S04]  /*0470*/  UISETP.NE.AND.EX UP0, UPT, UR9, URZ, UPT, UP0 ;  /* 0x000000ff0900728c */ /* 0x000fc8000bf05300 */
[----:B------:R-:W-:-:S04]  /*0480*/  UISETP.EQ.OR.EX UP2, UPT, UR5, URZ, !UP0, UP1 ;  /* 0x000000ff0500728c */ /* 0x000fc8000c742710 */
[----:B------:R-:W-:-:S05]  /*0490*/  UP2UR UR50, UPR, URZ, 0x4 ;  /* 0x00000004ff327883 */ /* 0x000fca0008000000 */
[----:B------:R-:W-:Y:S07]  /*04a0*/  BRA.U !UP2, `(.L_x_8) ;  /* 0x000000010a207547 */ /* 0x000fee000b800000 */
[----:B------:R-:W-:Y:S01]  /*04b0*/  UISETP.NE.U32.AND UP1, UPT, UR4, URZ, UPT ;  /* 0x000000ff0400728c */ /* 0x000fe2000bf25070 */
[----:B-----5:R-:W-:Y:S01]  /*04c0*/  FSETP.NEU.AND P0, PT, R49, RZ, PT ;  /* 0x000000ff3100720b */ /* 0x020fe20003f0d000 */
[----:B------:R-:W-:Y:S02]  /*04d0*/  USEL UR4, URZ, 0xffffffff, UP0 ;  /* 0xffffffffff047887 */ /* 0x000fe40008000000 */
[----:B------:R-:W-:-:S10]  /*04e0*/  UISETP.NE.AND.EX UP1, UPT, UR5, URZ, UPT, UP1 ;  /* 0x000000ff0500728c */ /* 0x000fd4000bf25310 */
[----:B------:R-:W-:Y:S01]  /*04f0*/  VOTEU.ANY UP0, P0 ;  /* 0x0000000000ff7886 */ /* 0x000fe20000000100 */
[----:B------:R-:W-:-:S04]  /*0500*/  @!UP1 USEL UR4, URZ, 0xffffffff, UP0 ;  /* 0xffffffffff049887 */ /* 0x000fc80008000000 */
[----:B------:R-:W-:-:S04]  /*0510*/  ULOP3.LUT UR4, UR4, 0x1, URZ, 0xc0, !UPT ;  /* 0x0000000104047892 */ /* 0x000fc8000f8ec0ff */
[----:B------:R-:W-:-:S11]  /*0520*/  UISETP.NE.U32.AND UP5, UPT, UR4, 0x1, UPT ;  /* 0x000000010400788c */ /* 0x000fd6000bfa5070 */
.L_x_8:
[----:B-12---:R-:W1:Y:S01]  /*0530*/  SHFL.IDX PT, R2, R92, RZ, 0x1f ;  /* 0x00001fff5c027589 */ /* 0x006e6200000e0000 */
[----:B------:R-:W-:-:S04]  /*0540*/  UISETP.NE.AND UP0, UPT, UR7, 0x2, UPT ;  /* 0x000000020700788c */ /* 0x000fc8000bf05270 */
[----:B------:R-:W-:Y:S01]  /*0550*/  USEL UR15, URZ, 0x1, UP0 ;  /* 0x00000001ff0f7887 */ /* 0x000fe20008000000 */
[----:B-1----:R-:W-:-:S13]  /*0560*/  ISETP.NE.AND P0, PT, R2, RZ, PT ;  /* 0x000000ff0200720c */ /* 0x002fda0003f05270 */
[----:B------:R-:W-:Y:S05]  /*0570*/  @P0 BRA `(.L_x_9) ;  /* 0x0000000000940947 */ /* 0x000fea0003800000 */
[----:B------:R-:W-:Y:S01]  /*0580*/  ELECT P0, URZ, PT ;  /* 0x0000000000ff782f */ /* 0x000fe20003800000 */
[----:B------:R-:W-:-:S12]  /*0590*/  BSSY.RECONVERGENT B0, `(.L_x_9) ;  /* 0x0000023000007945 */ /* 0x000fd80003800200 */
[----:B------:R-:W-:Y:S05]  /*05a0*/  @!P0 BRA `(.L_x_10) ;  /* 0x0000000000848947 */ /* 0x000fea0003800000 */
[----:B------:R-:W1:Y:S01]  /*05b0*/  S2UR UR6, SR_CgaCtaId ;  /* 0x00000000000679c3 */ /* 0x000e620000008800 */
[----:B------:R-:W-:Y:S01]  /*05c0*/  UMOV UR8, 0x400 ;  /* 0x0000040000087882 */ /* 0x000fe20000000000 */
[----:B------:R-:W-:Y:S01]  /*05d0*/  UMOV UR5, 0x1 ;  /* 0x0000000100057882 */ /* 0x000fe20000000000 */
[----:B------:R-:W-:Y:S01]  /*05e0*/  UMOV UR4, 0x2 ;  /* 0x0000000200047882 */ /* 0x000fe20000000000 */
[----:B-1----:R-:W-:Y:S02]  /*05f0*/  ULEA UR6, UR6, UR8, 0x18 ;  /* 0x0000000806067291 */ /* 0x002fe4000f8ec0ff */
[----:B------:R-:W-:-:S04]  /*0600*/  UIADD3 UR8, UPT, UPT, -UR5, 0x100000, URZ ;  /* 0x0010000005087890 */ /* 0x000fc8000fffe1ff */
[----:B------:R-:W-:Y:S02]  /*0610*/  USHF.L.U32 UR9, UR8, 0xb, URZ ;  /* 0x0000000b08097899 */ /* 0x000fe400080006ff */
[----:B------:R-:W-:Y:S02]  /*0620*/  USHF.L.U32 UR8, UR8, 0x1, URZ ;  /* 0x0000000108087899 */ /* 0x000fe400080006ff */
[----:B------:R-:W-:-:S04]  /*0630*/  UIADD3 UR4, UPT, UPT, -UR4, 0x100000, URZ ;  /* 0x0010000004047890 */ /* 0x000fc8000fffe1ff */
[----:B------:R-:W-:Y:S02]  /*0640*/  USHF.L.U32 UR5, UR4, 0xb, URZ ;  /* 0x0000000b04057899 */ /* 0x000fe400080006ff */
[----:B------:R-:W-:Y:S01]  /*0650*/  USHF.L.U32 UR4, UR4, 0x1, URZ ;  /* 0x0000000104047899 */ /* 0x000fe200080006ff */
[----:B------:R-:W1:Y:S03]  /*0660*/  FENCE.VIEW.ASYNC.S ;  /* 0x00000000000073c6 */ /* 0x000e660000000000 */
[----:B-1----:R1:W2:Y:S08]  /*0670*/  SYNCS.EXCH.64 URZ, [UR6], UR8 ;  /* 0x0000000806ff75b2 */ /* 0x0022b00008000100 */
[----:B------:R1:W3:Y:S01]  /*0680*/  SYNCS.EXCH.64 URZ, [UR6+0x50], UR4 ;  /* 0x0000500406ff75b2 */ /* 0x0002e20008000100 */
[----:B------:R1:W4:Y:S01]  /*0690*/  SYNCS.EXCH.64 URZ, [UR6+0x8], UR8 ;  /* 0x0000080806ff75b2 */ /* 0x0003220008000100 */
[----:B------:R1:W1:Y:S01]  /*06a0*/  SYNCS.EXCH.64 URZ, [UR6+0x58], UR4 ;  /* 0x0000580406ff75b2 */ /* 0x0002620008000100 */
        /* <DEDUP_REMOVED lines=16> */
[----:B--2---:R-:W-:Y:S01]  /*07b0*/  NOP ;  /* 0x0000000000007918 */ /* 0x004fe20000000000 */
.L_x_10:
[----:B-1----:R-:W-:Y:S05]  /*07c0*/  BSYNC.RECONVERGENT B0 ;  /* 0x0000000000007941 */ /* 0x002fea0003800200 */
.L_x_9:
[----:B------:R-:W1:Y:S01]  /*07d0*/  SHFL.IDX PT, R2, R92, RZ, 0x1f ;  /* 0x00001fff5c027589 */ /* 0x000e6200000e0000 */
[----:B------:R-:W-:Y:S01]  /*07e0*/  NOP ;  /* 0x0000000000007918 */ /* 0x000fe20000000000 */
[----:B-1----:R-:W-:-:S13]  /*07f0*/  ISETP.NE.AND P0, PT, R2, 0x1, PT ;  /* 0x000000010200780c */ /* 0x002fda0003f05270 */
[----:B------:R-:W-:Y:S05]  /*0800*/  @P0 BRA `(.L_x_11) ;  /* 0x0000000000580947 */ /* 0x000fea0003800000 */
[----:B------:R-:W1:Y:S01]  /*0810*/  S2UR UR6, SR_CgaCtaId ;  /* 0x00000000000679c3 */ /* 0x000e620000008800 */
[----:B------:R-:W-:Y:S01]  /*0820*/  UMOV UR8, 0x400 ;  /* 0x0000040000087882 */ /* 0x000fe20000000000 */
[----:B------:R-:W-:Y:S01]  /*0830*/  UMOV UR5, 0x20 ;  /* 0x0000002000057882 */ /* 0x000fe20000000000 */
[----:B------:R-:W-:Y:S01]  /*0840*/  UMOV UR4, 0x80 ;  /* 0x0000008000047882 */ /* 0x000fe20000000000 */
[----:B------:R-:W-:Y:S01]  /*0850*/  ELECT P0, URZ, PT ;  /* 0x0000000000ff782f */ /* 0x000fe20003800000 */
        /* <DEDUP_REMOVED lines=8> */
[----:B-1----:R1:W2:Y:S08]  /*08e0*/  SYNCS.EXCH.64 URZ, [UR6+0xa0], UR8 ;  /* 0x0000a00806ff75b2 */ /* 0x0022b00008000100 */
[----:B------:R1:W1:Y:S01]  /*08f0*/  SYNCS.EXCH.64 URZ, [UR6+0xc0], UR4 ;  /* 0x0000c00406ff75b2 */ /* 0x0002620008000100 */
[----:B------:R1:W1:Y:S01]  /*0900*/  SYNCS.EXCH.64 URZ, [UR6+0xa8], UR8 ;  /* 0x0000a80806ff75b2 */ /* 0x0002620008000100 */
[----:B------:R1:W1:Y:S01]  /*0910*/  SYNCS.EXCH.64 URZ, [UR6+0xc8], UR4 ;  /* 0x0000c80406ff75b2 */ /* 0x0002620008000100 */
[----:B------:R1:W1:Y:S01]  /*0920*/  SYNCS.EXCH.64 URZ, [UR6+0xb0], UR8 ;  /* 0x0000b00806ff75b2 */ /* 0x0002620008000100 */
[----:B------:R1:W1:Y:S01]  /*0930*/  SYNCS.EXCH.64 URZ, [UR6+0xd0], UR4 ;  /* 0x0000d00406ff75b2 */ /* 0x0002620008000100 */
[----:B------:R1:W1:Y:S01]  /*0940*/  SYNCS.EXCH.64 URZ, [UR6+0xb8], UR8 ;  /* 0x0000b80806ff75b2 */ /* 0x0002620008000100 */
[----:B------:R1:W1:Y:S01]  /*0950*/  SYNCS.EXCH.64 URZ, [UR6+0xd8], UR4 ;  /* 0x0000d80406ff75b2 */ /* 0x0002620008000100 */
[----:B------:R-:W-:Y:S01]  /*0960*/  NOP ;  /* 0x0000000000007918 */ /* 0x000fe20000000000 */
.L_x_11:
[----:B------:R-:W3:Y:S01]  /*0970*/  SHFL.IDX PT, R2, R92, RZ, 0x1f ;  /* 0x00001fff5c027589 */ /* 0x000ee200000e0000 */
[----:B------:R-:W-:Y:S01]  /*0980*/  NOP ;  /* 0x0000000000007918 */ /* 0x000fe20000000000 */
[----:B---3--:R-:W-:-:S13]  /*0990*/  ISETP.NE.AND P0, PT, R2, 0x3, PT ;  /* 0x000000030200780c */ /* 0x008fda0003f05270 */
[----:B------:R-:W-:Y:S05]  /*09a0*/  @P0 BRA `(.L_x_12) ;  /* 0x0000000000300947 */ /* 0x000fea0003800000 */
[----:B-1----:R-:W1:Y:S01]  /*09b0*/  S2UR UR5, SR_CgaCtaId ;  /* 0x00000000000579c3 */ /* 0x002e620000008800 */
[----:B------:R-:W-:Y:S01]  /*09c0*/  UMOV UR6, 0x400 ;  /* 0x0000040000067882 */ /* 0x000fe20000000000 */
[----:B------:R-:W-:Y:S01]  /*09d0*/  UMOV UR4, 0x20 ;  /* 0x0000002000047882 */ /* 0x000fe20000000000 */
[----:B------:R-:W-:Y:S01]  /*09e0*/  ELECT P0, URZ, PT ;  /* 0x0000000000ff782f */ /* 0x000fe20003800000 */
[----:B------:R-:W-:-:S04]  /*09f0*/  UIADD3 UR8, UPT, UPT, -UR4, 0x100000, URZ ;  /* 0x0010000004087890 */ /* 0x000fc8000fffe1ff */
[----:B------:R-:W-:Y:S02]  /*0a00*/  USHF.L.U32 UR9, UR8, 0xb, URZ ;  /* 0x0000000b08097899 */ /* 0x000fe400080006ff */
[----:B------:R-:W-:Y:S02]  /*0a10*/  USHF.L.U32 UR8, UR8, 0x1, URZ ;  /* 0x0000000108087899 */ /* 0x000fe400080006ff */
[----:B-1----:R-:W-:Y:S01]  /*0a20*/  ULEA UR5, UR5, UR6, 0x18 ;  /* 0x0000000605057291 */ /* 0x002fe2000f8ec0ff */
[----:B------:R-:W1:Y:S11]  /*0a30*/  FENCE.VIEW.ASYNC.S ;  /* 0x00000000000073c6 */ /* 0x000e760000000000 */
[----:B-1----:R3:W1:Y:S01]  /*0a40*/  SYNCS.EXCH.64 URZ, [UR5+0xe0], UR8 ;  /* 0x0000e00805ff75b2 */ /* 0x0026620008000100 */
[----:B------:R3:W1:Y:S02]  /*0a50*/  SYNCS.EXCH.64 URZ, [UR5+0xe8], UR8 ;  /* 0x0000e80805ff75b2 */ /* 0x0006640008000100 */
[----:B---3--:R-:W-:Y:S01]  /*0a60*/  NOP ;  /* 0x0000000000007918 */ /* 0x008fe20000000000 */
.L_x_12:
[----:B------:R-:W3:Y:S01]  /*0a70*/  SHFL.IDX PT, R2, R92, RZ, 0x1f ;  /* 0x00001fff5c027589 */ /* 0x000ee200000e0000 */
[----:B------:R-:W-:Y:S01]  /*0a80*/  NOP ;  /* 0x0000000000007918 */ /* 0x000fe20000000000 */
[----:B---3--:R-:W-:-:S13]  /*0a90*/  ISETP.NE.AND P0, PT, R2, 0x4, PT ;  /* 0x000000040200780c */ /* 0x008fda0003f05270 */
[----:B------:R-:W-:Y:S05]  /*0aa0*/  @P0 BRA `(.L_x_13) ;  /* 0x00000000004c0947 */ /* 0x000fea0003800000 */
[----:B-1----:R-:W1:Y:S01]  /*0ab0*/  S2UR UR5, SR_CgaCtaId ;  /* 0x00000000000579c3 */ /* 0x002e620000008800 */
[----:B------:R-:W-:Y:S01]  /*0ac0*/  UMOV UR8, 0x1e0 ;  /* 0x000001e000087882 */ /* 0x000fe20000000000 */
[----:B------:R-:W-:Y:S01]  /*0ad0*/  UMOV UR6, 0x400 ;  /* 0x0000040000067882 */ /* 0x000fe20000000000 */
[----:B------:R-:W-:Y:S01]  /*0ae0*/  USEL UR8, UR8, 0x1a0, UP5 ;  /* 0x000001a008087887 */ /* 0x000fe2000a800000 */
[----:B------:R-:W-:Y:S01]  /*0af0*/  UMOV UR4, 0x1 ;  /* 0x0000000100047882 */ /* 0x000fe20000000000 */
[----:B------:R-:W-:Y:S01]  /*0b00*/  ELECT P0, URZ, PT ;  /* 0x0000000000ff782f */ /* 0x000fe20003800000 */
[----:B------:R-:W-:-:S04]  /*0b10*/  UIADD3 UR10, UPT, UPT, -UR4, 0x100000, URZ ;  /* 0x00100000040a7890 */ /* 0x000fc8000fffe1ff */
[----:B------:R-:W-:Y:S02]  /*0b20*/  USHF.L.U32 UR11, UR10, 0xb, URZ ;  /* 0x0000000b0a0b7899 */ /* 0x000fe400080006ff */
[----:B------:R-:W-:Y:S02]  /*0b30*/  USHF.L.U32 UR10, UR10, 0x1, URZ ;  /* 0x000000010a0a7899 */ /* 0x000fe400080006ff */
[----:B------:R-:W-:-:S04]  /*0b40*/  UIADD3 UR8, UPT, UPT, -UR8, 0x100000, URZ ;  /* 0x0010000008087890 */ /* 0x000fc8000fffe1ff */
[----:B------:R-:W-:Y:S02]  /*0b50*/  USHF.L.U32 UR9, UR8, 0xb, URZ ;  /* 0x0000000b08097899 */ /* 0x000fe400080006ff */
[----:B------:R-:W-:Y:S02]  /*0b60*/  USHF.L.U32 UR8, UR8, 0x1, URZ ;  /* 0x0000000108087899 */ /* 0x000fe400080006ff */
[----:B-1----:R-:W-:Y:S01]  /*0b70*/  ULEA UR5, UR5, UR6, 0x18 ;  /* 0x0000000605057291 */ /* 0x002fe2000f8ec0ff */
[----:B------:R-:W1:Y:S11]  /*0b80*/  FENCE.VIEW.ASYNC.S ;  /* 0x00000000000073c6 */ /* 0x000e760000000000 */
[----:B-1----:R3:W1:Y:S01]  /*0b90*/  SYNCS.EXCH.64 URZ, [UR5+0xf0], UR10 ;  /* 0x0000f00a05ff75b2 */ /* 0x0026620008000100 */
[----:B------:R3:W1:Y:S01]  /*0ba0*/  SYNCS.EXCH.64 URZ, [UR5+0x100], UR8 ;  /* 0x0001000805ff75b2 */ /* 0x0006620008000100 */
[----:B------:R3:W1:Y:S01]  /*0bb0*/  SYNCS.EXCH.64 URZ, [UR5+0xf8], UR10 ;  /* 0x0000f80a05ff75b2 */ /* 0x0006620008000100 */
[----:B------:R3:W1:Y:S02]  /*0bc0*/  SYNCS.EXCH.64 URZ, [UR5+0x108], UR8 ;  /* 0x0001080805ff75b2 */ /* 0x0006640008000100 */
[----:B---3--:R-:W-:Y:S01]  /*0bd0*/  NOP ;  /* 0x0000000000007918 */ /* 0x008fe20000000000 */
.L_x_13:
[----:B------:R-:W3:Y:S01]  /*0be0*/  SHFL.IDX PT, R2, R92, RZ, 0x1f ;  /* 0x00001fff5c027589 */ /* 0x000ee200000e0000 */
[----:B------:R-:W-:Y:S01]  /*0bf0*/  NOP ;  /* 0x0000000000007918 */ /* 0x000fe20000000000 */
[----:B---3--:R-:W-:-:S13]  /*0c00*/  ISETP.NE.AND P0, PT, R2, 0x5, PT ;  /* 0x000000050200780c */ /* 0x008fda0003f05270 */
[----:B------:R-:W-:Y:S05]  /*0c10*/  @P0 BRA `(.L_x_14) ;  /* 0x0000000000480947 */ /* 0x000fea0003800000 */
[----:B-1----:R-:W1:Y:S01]  /*0c20*/  S2UR UR6, SR_CgaCtaId ;  /* 0x00000000000679c3 */ /* 0x002e620000008800 */
        /* <DEDUP_REMOVED lines=12> */
[----:B-1----:R3:W1:Y:S08]  /*0cf0*/  SYNCS.EXCH.64 URZ, [UR6+0x110], UR8 ;  /* 0x0001100806ff75b2 */ /* 0x0026700008000100 */
[----:B------:R3:W1:Y:S01]  /*0d00*/  SYNCS.EXCH.64 URZ, [UR6+0x120], UR4 ;  /* 0x0001200406ff75b2 */ /* 0x0006620008000100 */
[----:B------:R3:W1:Y:S01]  /*0d10*/  SYNCS.EXCH.64 URZ, [UR6+0x118], UR8 ;  /* 0x0001180806ff75b2 */ /* 0x0006620008000100 */
[----:B------:R3:W1:Y:S02]  /*0d20*/  SYNCS.EXCH.64 URZ, [UR6+0x128], UR4 ;  /* 0x0001280406ff75b2 */ /* 0x0006640008000100 */
[----:B---3--:R-:W-:Y:S01]  /*0d30*/  NOP ;  /* 0x0000000000007918 */ /* 0x008fe20000000000 */
.L_x_14:
[----:B------:R-:W3:Y:S01]  /*0d40*/  SHFL.IDX PT, R2, R92, RZ, 0x1f ;  /* 0x00001fff5c027589 */ /* 0x000ee200000e0000 */
[----:B------:R-:W1:Y:S01]  /*0d50*/  S2UR UR37, SR_CgaCtaId ;  /* 0x00000000002579c3 */ /* 0x000e620000008800 */
[----:B------:R-:W-:Y:S01]  /*0d60*/  NOP ;  /* 0x0000000000007918 */ /* 0x000fe20000000000 */
[----:B---3--:R-:W-:-:S13]  /*0d70*/  ISETP.NE.AND P0, PT, R2, 0x3, PT ;  /* 0x000000030200780c */ /* 0x008fda0003f05270 */
[----:B-1----:R-:W-:Y:S05]  /*0d80*/  @P0 BRA `(.L_x_15) ;  /* 0x0000000000340947 */ /* 0x002fea0003800000 */
[----:B------:R-:W-:Y:S01]  /*0d90*/  UMOV UR5, 0x400 ;  /* 0x0000040000057882 */ /* 0x000fe20000000000 */
[----:B------:R-:W-:Y:S01]  /*0da0*/  UMOV UR4, 0x20 ;  /* 0x0000002000047882 */ /* 0x000fe20000000000 */
[----:B------:R-:W-:Y:S02]  /*0db0*/  ULEA UR5, UR37, UR5, 0x18 ;  /* 0x0000000525057291 */ /* 0x000fe4000f8ec0ff */
[----:B------:R-:W-:-:S04]  /*0dc0*/  UIADD3 UR8, UPT, UPT, -UR4, 0x100000, URZ ;  /* 0x0010000004087890 */ /* 0x000fc8000fffe1ff */
[----:B------:R-:W-:Y:S02]  /*0dd0*/  USHF.L.U32 UR9, UR8, 0xb, URZ ;  /* 0x0000000b08097899 */ /* 0x000fe400080006ff */
[----:B------:R-:W-:Y:S01]  /*0de0*/  USHF.L.U32 UR8, UR8, 0x1, URZ ;  /* 0x0000000108087899 */ /* 0x000fe200080006ff */
[----:B------:R-:W-:Y:S01]  /*0df0*/  ELECT P0, URZ, PT ;  /* 0x0000000000ff782f */ /* 0x000fe20003800000 */
[----:B------:R-:W1:Y:S10]  /*0e00*/  FENCE.VIEW.ASYNC.S ;  /* 0x00000000000073c6 */ /* 0x000e740000000000 */
[----:B-1----:R1:W3:Y:S01]  /*0e10*/  SYNCS.EXCH.64 URZ, [UR5+0x130], UR8 ;  /* 0x0001300805ff75b2 */ /* 0x0022e20008000100 */
[----:B------:R1:W1:Y:S01]  /*0e20*/  SYNCS.EXCH.64 URZ, [UR5+0x140], UR8 ;  /* 0x0001400805ff75b2 */ /* 0x0002620008000100 */
[----:B------:R1:W1:Y:S01]  /*0e30*/  SYNCS.EXCH.64 URZ, [UR5+0x138], UR8 ;  /* 0x0001380805ff75b2 */ /* 0x0002620008000100 */
[----:B------:R1:W1:Y:S01]  /*0e40*/  SYNCS.EXCH.64 URZ, [UR5+0x148], UR8 ;  /* 0x0001480805ff75b2 */ /* 0x0002620008000100 */
[----:B------:R-:W-:Y:S01]  /*0e50*/  NOP ;  /* 0x0000000000007918 */ /* 0x000fe20000000000 */
.L_x_15:
[----:B------:R-:W2:Y:S01]  /*0e60*/  LDCU UR4, c[0x0][0x36c] ;  /* 0x00006d80ff0477ac */ /* 0x000ea20008000800 */
[----:B------:R-:W-:Y:S01]  /*0e70*/  ISETP.NE.OR P5, PT, R0, 0x2, !P5 ;  /* 0x000000020000780c */ /* 0x000fe20006fa5670 */
[----:B------:R-:W-:Y:S01]  /*0e80*/  NOP ;  /* 0x0000000000007918 */ /* 0x000fe20000000000 */
[----:B------:R-:W-:Y:S01]  /*0e90*/  LOP3.LUT R2, R101, 0x1f, RZ, 0xc0, !PT ;  /* 0x0000001f65027812 */ /* 0x000fe200078ec0ff */
[----:B------:R-:W-:Y:S02]  /*0ea0*/  UISETP.NE.AND UP4, UPT, UR7, URZ, UPT ;  /* 0x000000ff0700728c */ /* 0x000fe4000bf85270 */
[----:B--2---:R-:W-:-:S09]  /*0eb0*/  UISETP.EQ.U32.AND UP2, UPT, UR4, 0x1, UPT ;  /* 0x000000010400788c */ /* 0x004fd2000bf42070 */
[----:B------:R-:W-:Y:S05]  /*0ec0*/  BRA.U !UP2, `(.L_x_16) ;  /* 0x000000010a087547 */ /* 0x000fea000b800000 */
[----:B-1-34-:R-:W-:Y:S01]  /*0ed0*/  UCGABAR_ARV ;  /* 0x00000000000079c7 */ /* 0x01afe20008000000 */
[----:B------:R-:W-:Y:S05]  /*0ee0*/  BRA `(.L_x_17) ;  /* 0x0000000000047947 */ /* 0x000fea0003800000 */
.L_x_16:
[----:B-1-34-:R-:W-:Y:S01]  /*0ef0*/  NOP ;  /* 0x0000000000007918 */ /* 0x01afe20000000000 */
.L_x_17:
[----:B------:R-:W1:Y:S01]  /*0f00*/  S2UR UR12, SR_CTAID.Y ;  /* 0x00000000000c79c3 */ /* 0x000e620000002600 */
[----:B------:R-:W-:-:S05]  /*0f10*/  CS2R.32 R87, SR_CgaSize ;  /* 0x0000000000577805 */ /* 0x000fca0000008a00 */
[----:B------:R-:W-:-:S05]  /*0f20*/  IMAD R87, R87, -0xa0, RZ ;  /* 0xffffff6057577824 */ /* 0x000fca00078e02ff */
[----:B------:R-:W-:-:S14]  /*0f30*/  R2UR UR4, R87 ;  /* 0x00000000570472ca */ /* 0x000fdc00000e0000 */
[----:B------:R-:W2:Y:S01]  /*0f40*/  LDCU UR4, c[0x0][UR4+0x2b4] ;  /* 0x00005680040477ac */ /* 0x000ea20008000800 */
[----:B------:R-:W-:-:S05]  /*0f50*/  CS2R.32 R87, SR_CgaSize ;  /* 0x0000000000577805 */ /* 0x000fca0000008a00 */
[----:B------:R-:W-:-:S05]  /*0f60*/  IMAD R87, R87, -0xa0, RZ ;  /* 0xffffff6057577824 */ /* 0x000fca00078e02ff */
[----:B------:R-:W-:-:S14]  /*0f70*/  R2UR UR5, R87 ;  /* 0x00000000570572ca */ /* 0x000fdc00000e0000 */
[----:B------:R-:W3:Y:S01]  /*0f80*/  LDCU UR5, c[0x0][UR5+0x2b0] ;  /* 0x00005600050577ac */ /* 0x000ee20008000800 */
[----:B------:R-:W4:Y:S01]  /*0f90*/  S2UR UR20, SR_CTAID.X ;  /* 0x00000000001479c3 */ /* 0x000f220000002500 */
[----:B------:R-:W2:Y:S01]  /*0fa0*/  LDCU UR18, c[0x0][0xf24] ;  /* 0x0001e480ff1277ac */ /* 0x000ea20008000800 */
[----:B------:R-:W-:Y:S01]  /*0fb0*/  ULOP3.LUT UR6, UR37, 0x1, URZ, 0xc0, !UPT ;  /* 0x0000000125067892 */ /* 0x000fe2000f8ec0ff */
[----:B------:R-:W2:Y:S01]  /*0fc0*/  LDCU UR13, c[0x0][0xf30] ;  /* 0x0001e600ff0d77ac */ /* 0x000ea20008000800 */
[----:B------:R-:W-:-:S05]  /*0fd0*/  CS2R.32 R0, SR_CgaSize ;  /* 0x0000000000007805 */ /* 0x000fca0000008a00 */
[----:B------:R-:W-:-:S06]  /*0fe0*/  IMAD R0, R0, -0xa0, RZ ;  /* 0xffffff6000007824 */ /* 0x000fcc00078e02ff */
[----:B------:R-:W3:Y:S01]  /*0ff0*/  LDC R0, c[0x0][R0+0x2a4] ;  /* 0x0000a90000007b82 */ /* 0x000ee20000000800 */
[----:B------:R-:W-:Y:S02]  /*1000*/  USHF.L.U32 UR22, UR37, 0xc, URZ ;  /* 0x0000000c25167899 */ /* 0x000fe400080006ff */
[----:B------:R-:W-:Y:S01]  /*1010*/  USHF.L.U32 UR14, UR37, 0x9, URZ ;  /* 0x00000009250e7899 */ /* 0x000fe200080006ff */
[----:B-1----:R-:W-:Y:S02]  /*1020*/  I2FP.F32.U32 R86, UR12 ;  /* 0x0000000c00567c45 */ /* 0x002fe40008201000 */
[----:B------:R-:W-:-:S05]  /*1030*/  CS2R.32 R3, SR_CgaSize ;  /* 0x0000000000037805 */ /* 0x000fca0000008a00 */
[----:B------:R-:W-:-:S06]  /*1040*/  IMAD R3, R3, -0xa0, RZ ;  /* 0xffffff6003037824 */ /* 0x000fcc00078e02ff */
[----:B------:R-:W1:Y:S01]  /*1050*/  LDC R3, c[0x0][R3+0x2a0] ;  /* 0x0000a80003037b82 */ /* 0x000e620000000800 */
[----:B--2---:R-:W-:Y:S01]  /*1060*/  UISETP.GE.AND UP0, UPT, UR18, 0x1, UPT ;  /* 0x000000011200788c */ /* 0x004fe2000bf06270 */
[----:B------:R-:W-:Y:S01]  /*1070*/  FMUL R86, R86, UR4 ;  /* 0x0000000456567c20 */ /* 0x000fe20008400000 */
[----:B----4-:R-:W-:-:S05]  /*1080*/  I2FP.F32.U32 R87, UR20 ;  /* 0x0000001400577c45 */ /* 0x010fca0008201000 */
[----:B------:R-:W2:Y:S01]  /*1090*/  LDC R40, c[0x0][0xf24] ;  /* 0x0003c900ff287b82 */ /* 0x000ea20000000800 */
[----:B------:R-:W4:Y:S01]  /*10a0*/  F2I.U32.TRUNC.NTZ R86, R86 ;  /* 0x0000005600567305 */ /* 0x000f22000020f000 */
[----:B---3--:R-:W-:-:S06]  /*10b0*/  FMUL R87, R87, UR5 ;  /* 0x0000000557577c20 */ /* 0x008fcc0008400000 */
[----:B------:R-:W3:Y:S01]  /*10c0*/  S2UR UR36, SR_CTAID.Z ;  /* 0x00000000002479c3 */ /* 0x000ee20000002700 */
[----:B------:R-:W3:Y:S01]  /*10d0*/  F2I.U32.TRUNC.NTZ R87, R87 ;  /* 0x0000005700577305 */ /* 0x000ee2000020f000 */
[----:B----4-:R-:W-:-:S05]  /*10e0*/  IADD3 R86, PT, PT, -R86, RZ, RZ ;  /* 0x000000ff56567210 */ /* 0x010fca0007ffe1ff */
[----:B------:R-:W-:Y:S01]  /*10f0*/  IMAD R86, R0, R86, UR12 ;  /* 0x0000000c00567e24 */ /* 0x000fe2000f8e0256 */
[----:B------:R-:W-:Y:S02]  /*1100*/  PRMT R0, RZ, 0x7610, R0 ;  /* 0x00007610ff007816 */ /* 0x000fe40000000000 */
[----:B---3--:R-:W-:-:S05]  /*1110*/  IADD3 R87, PT, PT, -R87, RZ, RZ ;  /* 0x000000ff57577210 */ /* 0x008fca0007ffe1ff */
[----:B-1----:R-:W-:Y:S01]  /*1120*/  IMAD R87, R3, R87, UR20 ;  /* 0x0000001403577e24 */ /* 0x002fe2000f8e0257 */
[----:B------:R-:W-:Y:S06]  /*1130*/  BRA.U UP4, `(.L_x_18) ;  /* 0x0000000104207547 */ /* 0x000fec000b800000 */
[C---:B------:R-:W-:Y:S02]  /*1140*/  ISETP.NE.AND P1, PT, R86.reuse, 0x1, PT ;  /* 0x000000015600780c */ /* 0x040fe40003f25270 */
[----:B------:R-:W-:Y:S02]  /*1150*/  ISETP.NE.AND P0, PT, R86, RZ, PT ;  /* 0x000000ff5600720c */ /* 0x000fe40003f05270 */
[C---:B------:R-:W-:Y:S02]  /*1160*/  ISETP.NE.AND P2, PT, R87.reuse, RZ, PT ;  /* 0x000000ff5700720c */ /* 0x040fe40003f45270 */
[----:B------:R-:W-:Y:S02]  /*1170*/  SEL R0, RZ, 0x2, P1 ;  /* 0x00000002ff007807 */ /* 0x000fe40000800000 */
[----:B------:R-:W-:Y:S02]  /*1180*/  ISETP.EQ.OR P0, PT, R87, RZ, !P0 ;  /* 0x000000ff5700720c */ /* 0x000fe40004702670 */
[----:B------:R-:W-:-:S02]  /*1190*/  SEL R0, R0, 0x2, P2 ;  /* 0x0000000200007807 */ /* 0x000fc40001000000 */
[----:B------:R-:W-:-:S05]  /*11a0*/  SEL R3, RZ, 0x1, !P0 ;  /* 0x00000001ff037807 */ /* 0x000fca0004000000 */
[----:B------:R-:W-:Y:S02]  /*11b0*/  IMAD.IADD R0, R3, 0x1, R0 ;  /* 0x0000000103007824 */ /* 0x000fe400078e0200 */
.L_x_18:
[----:B------:R-:W-:Y:S05]  /*11c0*/  BRA.U !UP0, `(.L_x_19) ;  /* 0x0000000108b87547 */ /* 0x000fea000b800000 */
[----:B------:R-:W1:Y:S01]  /*11d0*/  LDCU.128 UR8, c[0x0][0xf10] ;  /* 0x0001e200ff0877ac */ /* 0x000e620008000c00 */
[----:B------:R-:W3:Y:S01]  /*11e0*/  LDCU UR21, c[0x0][0x370] ;  /* 0x00006e00ff1577ac */ /* 0x000ee20008000800 */
[----:B------:R-:W4:Y:S01]  /*11f0*/  LDCU UR19, c[0x0][0x374] ;  /* 0x00006e80ff1377ac */ /* 0x000f220008000800 */
[----:B------:R-:W2:Y:S01]  /*1200*/  LDCU UR17, c[0x0][0xf0c] ;  /* 0x0001e180ff1177ac */ /* 0x000ea20008000800 */
[----:B------:R-:W3:Y:S01]  /*1210*/  LDCU UR16, c[0x0][0xf20] ;  /* 0x0001e400ff1077ac */ /* 0x000ee20008000800 */
[----:B------:R-:W3:Y:S01]  /*1220*/  LDCU.64 UR4, c[0x0][0xf28] ;  /* 0x0001e500ff0477ac */ /* 0x000ee20008000a00 */
[----:B-1----:R-:W-:Y:S02]  /*1230*/  UISETP.NE.AND UP1, UPT, UR10, 0x1, UPT ;  /* 0x000000010a00788c */ /* 0x002fe4000bf25270 */
[----:B----4-:R-:W-:Y:S02]  /*1240*/  UIMAD.WIDE.U32 UR26, UR19, UR11, URZ ;  /* 0x0000000b131a72a5 */ /* 0x010fe4000f8e00ff */
[----:B------:R-:W-:-:S02]  /*1250*/  UISETP.NE.AND UP0, UPT, UR18, 0x1, UPT ;  /* 0x000000011200788c */ /* 0x000fc4000bf05270 */
[----:B--2---:R-:W-:Y:S02]  /*1260*/  UISETP.NE.AND UP3, UPT, UR17, 0x1, UPT ;  /* 0x000000011100788c */ /* 0x004fe4000bf65270 */
[----:B------:R-:W-:Y:S02]  /*1270*/  UIMAD.WIDE.U32 UR28, UR12, UR11, URZ ;  /* 0x0000000b0c1c72a5 */ /* 0x000fe4000f8e00ff */
[----:B---3--:R-:W-:Y:S01]  /*1280*/  UIMAD.WIDE.U32 UR24, UR21, UR8, URZ ;  /* 0x00000008151872a5 */ /* 0x008fe2000f8e00ff */
[----:B------:R-:W-:Y:S01]  /*1290*/  UMOV UR11, UR27 ;  /* 0x0000001b000b7c82 */ /* 0x000fe20008000000 */
[----:B------:R-:W-:Y:S02]  /*12a0*/  UIMAD.WIDE.U32 UR26, UR20, UR8, URZ ;  /* 0x00000008141a72a5 */ /* 0x000fe4000f8e00ff */
[----:B------:R-:W-:-:S03]  /*12b0*/  @UP1 USHF.R.U32.HI UR19, URZ, UR16, UR11 ;  /* 0x00000010ff131299 */ /* 0x000fc6000801160b */
[----:B------:R-:W-:Y:S02]  /*12c0*/  @UP3 USHF.R.U32.HI UR21, URZ, UR9, UR25 ;  /* 0x00000009ff153299 */ /* 0x000fe40008011619 */
[----:B------:R-:W-:Y:S02]  /*12d0*/  UIMAD.WIDE.U32 UR24, UR19, UR4, URZ ;  /* 0x00000004131872a5 */ /* 0x000fe4000f8e00ff */
[----:B------:R-:W-:Y:S02]  /*12e0*/  USHF.R.U32.HI UR29, URZ, UR16, UR29 ;  /* 0x00000010ff1d7299 */ /* 0x000fe4000801161d */
[----:B------:R-:W-:Y:S02]  /*12f0*/  UIMAD.WIDE.U32 UR30, UR21, UR4, URZ ;  /* 0x00000004151e72a5 */ /* 0x000fe4000f8e00ff */
[----:B------:R-:W-:Y:S02]  /*1300*/  @UP0 USHF.R.U32.HI UR19, URZ, UR5, UR25 ;  /* 0x00000005ff130299 */ /* 0x000fe40008011619 */
[----:B------:R-:W-:-:S02]  /*1310*/  USHF.R.U32.HI UR27, URZ, UR9, UR27 ;  /* 0x00000009ff1b7299 */ /* 0x000fc4000801161b */
[----:B------:R-:W-:Y:S02]  /*1320*/  USEL UR29, UR12, UR29, !UP1 ;  /* 0x0000001d0c1d7287 */ /* 0x000fe4000c800000 */
[----:B------:R-:W-:Y:S02]  /*1330*/  @UP0 USHF.R.U32.HI UR21, URZ, UR5, UR31 ;  /* 0x00000005ff150299 */ /* 0x000fe4000801161f */
[----:B------:R-:W-:Y:S02]  /*1340*/  UIMAD UR19, UR19, UR18, URZ ;  /* 0x00000012131372a4 */ /* 0x000fe4000f8e02ff */
[----:B------:R-:W-:Y:S02]  /*1350*/  USEL UR27, UR20, UR27, !UP3 ;  /* 0x0000001b141b7287 */ /* 0x000fe4000d800000 */
[----:B------:R-:W-:Y:S02]  /*1360*/  UIMAD UR8, UR21, UR18, URZ ;  /* 0x00000012150872a4 */ /* 0x000fe4000f8e02ff */
[----:B------:R-:W-:-:S02]  /*1370*/  UISETP.GE.AND UP1, UPT, UR29, UR19, UPT ;  /* 0x000000131d00728c */ /* 0x000fc4000bf26270 */
[----:B------:R-:W-:Y:S02]  /*1380*/  UIMAD.WIDE.U32 UR24, UR29, UR4, URZ ;  /* 0x000000041d1872a5 */ /* 0x000fe4000f8e00ff */
[----:B------:R-:W-:Y:S02]  /*1390*/  UISETP.GE.OR UP1, UPT, UR27, UR8, UP1 ;  /* 0x000000081b00728c */ /* 0x000fe40008f26670 */
[----:B------:R-:W-:Y:S02]  /*13a0*/  UIMAD.WIDE.U32 UR30, UR27, UR4, URZ ;  /* 0x000000041b1e72a5 */ /* 0x000fe4000f8e00ff */
[----:B------:R-:W-:Y:S02]  /*13b0*/  USHF.R.U32.HI UR4, URZ, UR5, UR25 ;  /* 0x00000005ff047299 */ /* 0x000fe40008011619 */
[----:B------:R-:W-:Y:S02]  /*13c0*/  UIADD3 UR8, UPT, UPT, -UR29, URZ, URZ ;  /* 0x000000ff1d087290 */ /* 0x000fe4000fffe1ff */
[----:B------:R-:W-:-:S02]  /*13d0*/  USEL UR4, UR29, UR4, !UP0 ;  /* 0x000000041d047287 */ /* 0x000fc4000c000000 */
[----:B------:R-:W-:Y:S02]  /*13e0*/  UIADD3 UR9, UPT, UPT, -UR27, URZ, URZ ;  /* 0x000000ff1b097290 */ /* 0x000fe4000fffe1ff */
[----:B------:R-:W-:Y:S02]  /*13f0*/  @!UP1 USHF.R.U32.HI UR11, URZ, UR5, UR31 ;  /* 0x00000005ff0b9299 */ /* 0x000fe4000801161f */
[----:B------:R-:W-:Y:S02]  /*1400*/  UIADD3 UR5, UPT, UPT, -UR4, URZ, URZ ;  /* 0x000000ff04057290 */ /* 0x000fe4000fffe1ff */
[----:B------:R-:W-:Y:S02]  /*1410*/  @!UP1 USEL UR11, UR27, UR11, !UP0 ;  /* 0x0000000b1b0b9287 */ /* 0x000fe4000c000000 */
[----:B------:R-:W-:Y:S02]  /*1420*/  UIMAD UR5, UR18, UR5, UR29 ;  /* 0x00000005120572a4 */ /* 0x000fe4000f8e021d */
[----:B------:R-:W-:-:S02]  /*1430*/  @!UP1 UIADD3 UR4, UPT, UPT, UR4, -UR11, URZ ;  /* 0x8000000b04049290 */ /* 0x000fc4000fffe0ff */
[----:B------:R-:W-:Y:S02]  /*1440*/  @!UP1 UIMAD UR5, UR5, UR21, UR11 ;  /* 0x00000015050592a4 */ /* 0x000fe4000f8e020b */
[----:B------:R-:W-:Y:S02]  /*1450*/  UIMAD UR8, UR10, UR8, UR12 ;  /* 0x000000080a0872a4 */ /* 0x000fe4000f8e020c */
[----:B------:R-:W-:Y:S02]  /*1460*/  @!UP1 UIMAD UR29, UR4, UR18, UR27 ;  /* 0x00000012041d92a4 */ /* 0x000fe4000f8e021b */
[----:B------:R-:W-:Y:S01]  /*1470*/  UIMAD UR9, UR17, UR9, UR20 ;  /* 0x00000009110972a4 */ /* 0x000fe2000f8e0214 */
[----:B------:R-:W-:Y:S01]  /*1480*/  @!UP1 UMOV UR27, UR5 ;  /* 0x00000005001b9c82 */ /* 0x000fe20008000000 */
[----:B------:R-:W-:Y:S02]  /*1490*/  UIMAD UR12, UR29, UR10, UR8 ;  /* 0x0000000a1d0c72a4 */ /* 0x000fe4000f8e0208 */
[----:B------:R-:W-:-:S12]  /*14a0*/  UIMAD UR20, UR27, UR17, UR9 ;  /* 0x000000111b1472a4 */ /* 0x000fd8000f8e0209 */
.L_x_19:
[----:B------:R-:W-:Y:S02]  /*14b0*/  UISETP.NE.AND UP0, UPT, UR13, 0x1, UPT ;  /* 0x000000010d00788c */ /* 0x000fe4000bf05270 */
[----:B------:R-:W-:Y:S02]  /*14c0*/  UISETP.NE.AND UP3, UPT, UR7, 0x2, UPT ;  /* 0x000000020700788c */ /* 0x000fe4000bf65270 */
[----:B------:R-:W-:Y:S02]  /*14d0*/  ULOP3.LUT UR5, UR22, 0x1000, URZ, 0xc0, !UPT ;  /* 0x0000100016057892 */ /* 0x000fe4000f8ec0ff */
[----:B------:R-:W-:-:S03]  /*14e0*/  ULOP3.LUT UR4, UR14, 0x200, URZ, 0xc0, !UPT ;  /* 0x000002000e047892 */ /* 0x000fc6000f8ec0ff */
[----:B------:R-:W-:Y:S09]  /*14f0*/  BRA.U UP0, `(.L_x_20) ;  /* 0x0000000100407547 */ /* 0x000ff2000b800000 */
[----:B------:R-:W1:Y:S01]  /*1500*/  LDCU.128 UR8, c[0x0][0xf10] ;  /* 0x0001e200ff0877ac */ /* 0x000e620008000c00 */
[----:B------:R-:W3:Y:S01]  /*1510*/  LDCU UR14, c[0x0][0xf0c] ;  /* 0x0001e180ff0e77ac */ /* 0x000ee20008000800 */
[----:B------:R-:W4:Y:S01]  /*1520*/  LDCU UR13, c[0x0][0xf20] ;  /* 0x0001e400ff0d77ac */ /* 0x000f220008000800 */
[----:B-1----:R-:W-:Y:S02]  /*1530*/  UIMAD.WIDE.U32 UR18, UR20, UR8, URZ ;  /* 0x00000008141272a5 */ /* 0x002fe4000f8e00ff */
[----:B------:R-:W-:Y:S02]  /*1540*/  UIMAD.WIDE.U32 UR16, UR12, UR11, URZ ;  /* 0x0000000b0c1072a5 */ /* 0x000fe4000f8e00ff */
[----:B---3--:R-:W-:Y:S02]  /*1550*/  UISETP.NE.AND UP1, UPT, UR14, 0x1, UPT ;  /* 0x000000010e00788c */ /* 0x008fe4000bf25270 */
[----:B------:R-:W-:Y:S01]  /*1560*/  UISETP.NE.AND UP0, UPT, UR10, 0x1, UPT ;  /* 0x000000010a00788c */ /* 0x000fe2000bf05270 */
[----:B------:R-:W-:Y:S01]  /*1570*/  UMOV UR11, UR19 ;  /* 0x00000013000b7c82 */ /* 0x000fe20008000000 */
[----:B----4-:R-:W-:-:S02]  /*1580*/  USHF.R.U32.HI UR13, URZ, UR13, UR17 ;  /* 0x0000000dff0d7299 */ /* 0x010fc40008011611 */
[----:B------:R-:W-:Y:S02]  /*1590*/  USHF.R.U32.HI UR9, URZ, UR9, UR11 ;  /* 0x00000009ff097299 */ /* 0x000fe4000801160b */
[----:B------:R-:W-:Y:S02]  /*15a0*/  USEL UR13, UR12, UR13, !UP0 ;  /* 0x0000000d0c0d7287 */ /* 0x000fe4000c000000 */
[----:B------:R-:W-:-:S04]  /*15b0*/  USEL UR9, UR20, UR9, !UP1 ;  /* 0x0000000914097287 */ /* 0x000fc8000c800000 */
[----:B------:R-:W-:Y:S02]  /*15c0*/  UIADD3 UR8, UPT, UPT, UR9, -UR13, URZ ;  /* 0x8000000d09087290 */ /* 0x000fe4000fffe0ff */
[----:B------:R-:W-:Y:S02]  /*15d0*/  UIADD3 UR9, UPT, UPT, -UR9, UR13, URZ ;  /* 0x0000000d09097290 */ /* 0x000fe4000fffe1ff */
[----:B------:R-:W-:Y:S02]  /*15e0*/  UIMAD UR12, UR8, UR10, UR12 ;  /* 0x0000000a080c72a4 */ /* 0x000fe4000f8e020c */
[----:B------:R-:W-:-:S12]  /*15f0*/  UIMAD UR20, UR9, UR14, UR20 ;  /* 0x0000000e091472a4 */ /* 0x000fd8000f8e0214 */
.L_x_20:
[----:B------:R-:W-:Y:S05]  /*1600*/  BRA.U !UP2, `(.L_x_21) ;  /* 0x000000010a0c7547 */ /* 0x000fea000b800000 */
[----:B------:R-:W-:Y:S01]  /*1610*/  UCGABAR_WAIT ;  /* 0x0000000000007dc7 */ /* 0x000fe20008000000 */
[----:B------:R-:W-:Y:S01]  /*1620*/  CCTL.IVALL ;  /* 0x00000000ff00798f */ /* 0x000fe20002000000 */
[----:B------:R-:W-:Y:S05]  /*1630*/  BRA `(.L_x_22) ;  /* 0x0000000000047947 */ /* 0x000fea0003800000 */
.L_x_21:
[----:B------:R-:W-:Y:S06]  /*1640*/  BAR.SYNC.DEFER_BLOCKING 0x0 ;  /* 0x0000000000007b1d */ /* 0x000fec0000010000 */
.L_x_22:
[----:B------:R-:W-:Y:S05]  /*1650*/  BRA.U UP3, `(.L_x_23) ;  /* 0x0000001903187547 */ /* 0x000fea000b800000 */
[----:B------:R-:W1:Y:S01]  /*1660*/  LDCU UR29, c[0x0][0x38c] ;  /* 0x00007180ff1d77ac */ /* 0x000e620008000800 */
[----:B------:R-:W3:Y:S01]  /*1670*/  LDC R8, c[0x0][0x370] ;  /* 0x0000dc00ff087b82 */ /* 0x000ee20000000800 */
[----:B------:R-:W-:Y:S01]  /*1680*/  PLOP3.LUT P1, PT, PT, PT, UP5, 0x80, 0x8 ;  /* 0x000000000008781c */ /* 0x000fe20003f2f058 */
[----:B------:R-:W-:Y:S01]  /*1690*/  IMAD.MOV.U32 R15, RZ, RZ, 0x1 ;  /* 0x00000001ff0f7424 */ /* 0x000fe200078e00ff */
[----:B------:R-:W-:Y:S01]  /*16a0*/  ISETP.EQ.OR P4, PT, R2, RZ, P5 ;  /* 0x000000ff0200720c */ /* 0x000fe20002f82670 */
[----:B------:R-:W-:Y:S01]  /*16b0*/  IMAD.MOV.U32 R14, RZ, RZ, RZ ;  /* 0x000000ffff0e7224 */ /* 0x000fe200078e00ff */
[----:B------:R-:W-:Y:S02]  /*16c0*/  PLOP3.LUT P1, PT, P1, PT, PT, 0x8, 0x80 ;  /* 0x000000000080781c */ /* 0x000fe40000f2e170 */
[----:B------:R-:W-:Y:S01]  /*16d0*/  CS2R R12, SRZ ;  /* 0x00000000000c7805 */ /* 0x000fe2000001ff00 */
[----:B------:R-:W-:Y:S01]  /*16e0*/  IMAD.MOV.U32 R11, RZ, RZ, 0x1 ;  /* 0x00000001ff0b7424 */ /* 0x000fe200078e00ff */
[----:B------:R-:W4:Y:S01]  /*16f0*/  LDC R0, c[0x0][0x374] ;  /* 0x0000dd00ff007b82 */ /* 0x000f220000000800 */
[----:B------:R-:W2:Y:S01]  /*1700*/  LDCU.64 UR38, c[0x0][0x348] ;  /* 0x00006900ff2677ac */ /* 0x000ea20008000a00 */
[----:B------:R-:W-:Y:S01]  /*1710*/  UMOV UR22, URZ ;  /* 0x000000ff00167c82 */ /* 0x000fe20008000000 */
[----:B-1----:R-:W-:-:S04]  /*1720*/  UIADD3 UR8, UPT, UPT, UR29, 0x7f, URZ ;  /* 0x0000007f1d087890 */ /* 0x002fc8000fffe0ff */
[----:B------:R-:W-:-:S04]  /*1730*/  USHF.R.S32.HI UR31, URZ, 0x1f, UR8 ;  /* 0x0000001fff1f7899 */ /* 0x000fc80008011408 */
[----:B------:R-:W-:Y:S02]  /*1740*/  ULEA.HI UR31, UR31, UR8, URZ, 0x7 ;  /* 0x000000081f1f7291 */ /* 0x000fe4000f8f38ff */
[----:B------:R-:W-:Y:S02]  /*1750*/  UIADD3 UR8, UPT, UPT, UR29, -0x1, URZ ;  /* 0xffffffff1d087890 */ /* 0x000fe4000fffe0ff */
[----:B------:R-:W-:Y:S02]  /*1760*/  USHF.R.S32.HI UR31, URZ, 0x7, UR31 ;  /* 0x00000007ff1f7899 */ /* 0x000fe4000801141f */
[----:B------:R-:W-:Y:S02]  /*1770*/  UISETP.GE.U32.AND UP1, UPT, UR8, -0xff, UPT ;  /* 0xffffff010800788c */ /* 0x000fe4000bf26070 */
[----:B------:R-:W-:Y:S02]  /*1780*/  UISETP.LT.U32.AND UP0, UPT, UR31, 0xa, UPT ;  /* 0x0000000a1f00788c */ /* 0x000fe4000bf01070 */
[----:B------:R-:W-:-:S02]  /*1790*/  UIADD3 UR29, UPT, UPT, UR29, 0xfe, URZ ;  /* 0x000000fe1d1d7890 */ /* 0x000fc4000fffe0ff */
[----:B------:R-:W-:Y:S02]  /*17a0*/  USEL UR30, UR31, 0xa, UP0 ;  /* 0x0000000a1f1e7887 */ /* 0x000fe40008000000 */
[----:B------:R-:W-:Y:S02]  /*17b0*/  UISETP.NE.AND UP0, UPT, UR7, URZ, UPT ;  /* 0x000000ff0700728c */ /* 0x000fe4000bf05270 */
[----:B------:R-:W-:Y:S02]  /*17c0*/  UIADD3 UR14, UPT, UPT, UR30, -0x1, URZ ;  /* 0xffffffff1e0e7890 */ /* 0x000fe4000fffe0ff */
[----:B------:R-:W-:Y:S02]  /*17d0*/  @UP1 UIADD3 UR14, UPT, UPT, UR30, URZ, URZ ;  /* 0x000000ff1e0e1290 */ /* 0x000fe4000fffe0ff */
[----:B------:R-:W-:Y:S02]  /*17e0*/  USEL UR15, UR15, 0x2, UP0 ;  /* 0x000000020f0f7887 */ /* 0x000fe40008000000 */
[----:B------:R-:W-:-:S02]  /*17f0*/  UIADD3 UR23, UPT, UPT, UR31, -UR30, URZ ;  /* 0x8000001e1f177290 */ /* 0x000fc4000fffe0ff */
[----:B--23--:R-:W-:-:S12]  /*1800*/  UIADD3 UR14, UPT, UPT, UR14, 0x1, URZ ;  /* 0x000000010e0e7890 */ /* 0x00cfd8000fffe0ff */
.L_x_47:
[----:B------:R-:W-:Y:S01]  /*1810*/  UISETP.NE.AND UP0, UPT, UR37, URZ, UPT ;  /* 0x000000ff2500728c */ /* 0x000fe2000bf05270 */
[----:B------:R-:W1:Y:S08]  /*1820*/  S2UR UR37, SR_CgaCtaId ;  /* 0x00000000002579c3 */ /* 0x000e700000008800 */
[----:B------:R-:W-:Y:S05]  /*1830*/  BRA.U UP0, `(.L_x_24) ;  /* 0x0000000100347547 */ /* 0x000fea000b800000 */
[----:B------:R-:W2:Y:S01]  /*1840*/  S2R R2, SR_CgaCtaId ;  /* 0x0000000000027919 */ /* 0x000ea20000008800 */
[----:B------:R-:W-:-:S04]  /*1850*/  MOV R3, 0x400 ;  /* 0x0000040000037802 */ /* 0x000fc80000000f00 */
[----:B--2---:R-:W-:Y:S02]  /*1860*/  LEA R2, R2, R3, 0x18 ;  /* 0x0000000302027211 */ /* 0x004fe400078ec0ff */
[----:B------:R-:W-:-:S03]  /*1870*/  SHF.L.U32 R3, R11, 0x1f, RZ ;  /* 0x0000001f0b037819 */ /* 0x000fc600000006ff */
[----:B------:R-:W-:-:S04]  /*1880*/  IMAD R2, R12, 0x8, R2 ;  /* 0x000000080c027824 */ /* 0x000fc800078e0202 */
[----:B------:R-:W2:Y:S02]  /*1890*/  SYNCS.PHASECHK.TRANS64.TRYWAIT P0, [R2+URZ+0x140], R3 ;  /* 0x00014003020075a7 */ /* 0x000ea400080011ff */
[----:B--2---:R-:W-:Y:S05]  /*18a0*/  @!P0 BRA `(.L_x_25) ;  /* 0x0000007c006c8947 */ /* 0x004fea0003800000 */
.L_x_147:
[----:B------:R-:W-:Y:S01]  /*18b0*/  VIADD R12, R12, 0x1 ;  /* 0x000000010c0c7836 */ /* 0x000fe20000000000 */
[----:B------:R2:W-:Y:S04]  /*18c0*/  SYNCS.ARRIVE.TRANS64.A1T0 RZ, [R2+URZ+0x130], RZ ;  /* 0x000130ff02ff79a7 */ /* 0x0005e800081000ff */
[----:B------:R-:W-:-:S04]  /*18d0*/  ISETP.NE.AND P0, PT, R12, 0x2, PT ;  /* 0x000000020c00780c */ /* 0x000fc80003f05270 */
[----:B------:R-:W-:Y:S02]  /*18e0*/  SEL R12, R12, RZ, P0 ;  /* 0x000000ff0c0c7207 */ /* 0x000fe40000000000 */
[----:B--2---:R-:W-:-:S04]  /*18f0*/  SEL R2, RZ, 0x1, P0 ;  /* 0x00000001ff027807 */ /* 0x004fc80000000000 */
[----:B------:R-:W-:-:S07]  /*1900*/  LOP3.LUT R11, R11, R2, RZ, 0x3c, !PT ;  /* 0x000000020b0b7212 */ /* 0x000fce00078e3cff */
.L_x_24:
[----:B------:R-:W-:Y:S01]  /*1910*/  UMOV UR7, 0x400 ;  /* 0x0000040000077882 */ /* 0x000fe20000000000 */
[----:B------:R-:W-:Y:S01]  /*1920*/  SHF.L.U32 R2, R15, 0x1f, RZ ;  /* 0x0000001f0f027819 */ /* 0x000fe200000006ff */
[----:B-1----:R-:W-:Y:S02]  /*1930*/  ULEA UR7, UR37, UR7, 0x18 ;  /* 0x0000000725077291 */ /* 0x002fe4000f8ec0ff */
[----:B------:R-:W-:Y:S02]  /*1940*/  UISETP.GE.U32.AND UP0, UPT, UR29, 0xff, UPT ;  /* 0x000000ff1d00788c */ /* 0x000fe4000bf06070 */
[----:B------:R-:W-:Y:S02]  /*1950*/  ULEA UR8, UR22, UR7, 0x3 ;  /* 0x0000000716087291 */ /* 0x000fe4000f8e18ff */
[----:B------:R-:W-:Y:S02]  /*1960*/  ULEA UR35, UR20, UR6, 0x1 ;  /* 0x0000000614237291 */ /* 0x000fe4000f8e08ff */
[----:B------:R-:W-:-:S02]  /*1970*/  USHF.L.U32 UR27, UR12, 0x7, URZ ;  /* 0x000000070c1b7899 */ /* 0x000fc400080006ff */
[----:B------:R-:W-:Y:S01]  /*1980*/  USHF.L.U32 UR35, UR35, 0x6, URZ ;  /* 0x0000000623237899 */ /* 0x000fe200080006ff */
[----:B------:R-:W-:Y:S02]  /*1990*/  UMOV UR42, URZ ;  /* 0x000000ff002a7c82 */ /* 0x000fe40008000000 */
[----:B------:R1:W2:Y:S01]  /*19a0*/  SYNCS.PHASECHK.TRANS64.TRYWAIT P2, [UR8+0x50], R2 ;  /* 0x00005002ff0075a7 */ /* 0x0002a20008041108 */
[----:B------:R-:W-:Y:S08]  /*19b0*/  BRA.U !UP0, `(.L_x_26) ;  /* 0x0000000508187547 */ /* 0x000ff0000b800000 */
[----:B------:R-:W-:Y:S01]  /*19c0*/  UMOV UR41, URZ ;  /* 0x000000ff00297c82 */ /* 0x000fe20008000000 */
[----:B------:R-:W-:-:S05]  /*19d0*/  UMOV UR40, UR22 ;  /* 0x0000001600287c82 */ /* 0x000fca0008000000 */
.L_x_34:
[----:B------:R-:W-:Y:S01]  /*19e0*/  ULEA UR33, UR40, UR7, 0x3 ;  /* 0x0000000728217291 */ /* 0x000fe2000f8e18ff */
[----:B--2---:R-:W-:Y:S01]  /*19f0*/  @!P5 MOV R3, 0x4800 ;  /* 0x000048000003d802 */ /* 0x004fe20000000f00 */
[----:B--23--:R-:W-:Y:S10]  /*1a00*/  @P2 BRA `(.L_x_27) ;  /* 0x00000000000c2947 */ /* 0x00cff40003800000 */
[----:B------:R-:W-:-:S04]  /*1a10*/  SHF.L.U32 R4, R15, 0x1f, RZ ;  /* 0x0000001f0f047819 */ /* 0x000fc800000006ff */
[----:B------:R-:W2:Y:S02]  /*1a20*/  SYNCS.PHASECHK.TRANS64.TRYWAIT P0, [UR33+0x50], R4 ;  /* 0x00005004ff0075a7 */ /* 0x000ea40008001121 */
[----:B--2---:R-:W-:Y:S05]  /*1a30*/  @!P0 BRA `(.L_x_28) ;  /* 0x0000007c001c8947 */ /* 0x004fea0003800000 */
.L_x_27:
[----:B------:R2:W-:Y:S01]  /*1a40*/  @!P5 SYNCS.ARRIVE.TRANS64 RZ, [UR33], R3 ;  /* 0x00000003ffffd9a7 */ /* 0x0005e20008000021 */
[----:B------:R-:W-:-:S04]  /*1a50*/  ULOP3.LUT UR8, UR15, 0x2, URZ, 0xfc, !UPT ;  /* 0x000000020f087892 */ /* 0x000fc8000f8efcff */
[----:B------:R-:W-:-:S09]  /*1a60*/  UISETP.NE.AND UP0, UPT, UR8, 0x2, UPT ;  /* 0x000000020800788c */ /* 0x000fd2000bf05270 */
[----:B------:R-:W-:Y:S05]  /*1a70*/  BRA.U UP0, `(.L_x_29) ;  /* 0x0000000100047547 */ /* 0x000fea000b800000 */
[----:B------:R-:W-:Y:S05]  /*1a80*/  BPT.TRAP 0x1 ;  /* 0x000000040000795c */ /* 0x000fea0000300000 */
.L_x_29:
[----:B------:R-:W-:Y:S04]  /*1a90*/  BSSY.RECONVERGENT B0, `(.L_x_30) ;  /* 0x0000003000007945 */ /* 0x000fe80003800200 */
[----:B------:R-:W-:Y:S05]  /*1aa0*/  @P4 BRA `(.L_x_31) ;  /* 0x0000000000044947 */ /* 0x000fea0003800000 */
[----:B------:R-:W-:Y:S05]  /*1ab0*/  BPT.TRAP 0x1 ;  /* 0x000000040000795c */ /* 0x000fea0000300000 */
.L_x_31:
[----:B------:R-:W-:Y:S05]  /*1ac0*/  BSYNC.RECONVERGENT B0 ;  /* 0x0000000000007941 */ /* 0x000fea0003800200 */
.L_x_30:
[----:B------:R-:W-:Y:S01]  /*1ad0*/  UIADD3 UR22, UPT, UPT, UR40, 0x1, URZ ;  /* 0x0000000128167890 */ /* 0x000fe2000fffe0ff */
[----:B------:R-:W-:Y:S01]  /*1ae0*/  BSSY.RECONVERGENT B0, `(.L_x_32) ;  /* 0x000002e000007945 */ /* 0x000fe20003800200 */
[----:B------:R-:W-:Y:S02]  /*1af0*/  ELECT P0, URZ, PT ;  /* 0x0000000000ff782f */ /* 0x000fe40003800000 */
[----:B------:R-:W-:-:S04]  /*1b00*/  UISETP.NE.AND UP0, UPT, UR22, 0xa, UPT ;  /* 0x0000000a1600788c */ /* 0x000fc8000bf05270 */
[----:B------:R-:W-:Y:S02]  /*1b10*/  USEL UR9, URZ, 0x1, UP0 ;  /* 0x00000001ff097887 */ /* 0x000fe40008000000 */
[----:B------:R-:W-:-:S04]  /*1b20*/  USEL UR22, UR22, URZ, UP0 ;  /* 0x000000ff16167287 */ /* 0x000fc80008000000 */
[----:B------:R-:W-:Y:S01]  /*1b30*/  ULEA UR8, UR22, UR7, 0x3 ;  /* 0x0000000716087291 */ /* 0x000fe2000f8e18ff */
[----:B------:R-:W-:-:S04]  /*1b40*/  LOP3.LUT R15, R15, UR9, RZ, 0x3c, !PT ;  /* 0x000000090f0f7c12 */ /* 0x000fc8000f8e3cff */
[----:B-1----:R-:W-:-:S04]  /*1b50*/  SHF.L.U32 R2, R15, 0x1f, RZ ;  /* 0x0000001f0f027819 */ /* 0x002fc800000006ff */
[----:B------:R1:W3:Y:S01]  /*1b60*/  SYNCS.PHASECHK.TRANS64.TRYWAIT P2, [UR8+0x50], R2 ;  /* 0x00005002ff0075a7 */ /* 0x0002e20008041108 */
[----:B------:R-:W-:Y:S05]  /*1b70*/  @!P0 BRA `(.L_x_33) ;  /* 0x0000000000908947 */ /* 0x000fea0003800000 */
[----:B------:R-:W-:Y:S02]  /*1b80*/  USHF.L.U32 UR24, UR40, 0xd, URZ ;  /* 0x0000000d28187899 */ /* 0x000fe400080006ff */
[----:B------:R-:W-:Y:S02]  /*1b90*/  USHF.L.U32 UR8, UR40, 0xa, URZ ;  /* 0x0000000a28087899 */ /* 0x000fe400080006ff */
[----:B------:R-:W-:Y:S02]  /*1ba0*/  UIADD3 UR52, UP3, UPT, UR38, 0x80, URZ ;  /* 0x0000008026347890 */ /* 0x000fe4000ff7e0ff */
[----:B------:R-:W-:Y:S02]  /*1bb0*/  ULOP3.LUT UR32, UR24, UR5, URZ, 0xfc, !UPT ;  /* 0x0000000518207292 */ /* 0x000fe4000f8efcff */
[----:B------:R-:W-:Y:S02]  /*1bc0*/  UIADD3 UR50, UP2, UPT, UR38, 0x180, URZ ;  /* 0x0000018026327890 */ /* 0x000fe4000ff5e0ff */
[----:B------:R-:W-:-:S02]  /*1bd0*/  UIADD3 UR48, UP1, UPT, UR38, 0x280, URZ ;  /* 0x0000028026307890 */ /* 0x000fc4000ff3e0ff */
[----:B------:R-:W-:Y:S02]  /*1be0*/  USHF.L.U32 UR11, UR41, 0x1, URZ ;  /* 0x00000001290b7899 */ /* 0x000fe400080006ff */
[----:B------:R-:W-:Y:S02]  /*1bf0*/  ULOP3.LUT UR16, UR4, UR8, URZ, 0xfc, !UPT ;  /* 0x0000000804107292 */ /* 0x000fe4000f8efcff */
[----:B------:R-:W-:Y:S02]  /*1c00*/  UIADD3 UR46, UP0, UPT, UR38, 0x380, URZ ;  /* 0x00000380262e7890 */ /* 0x000fe4000ff1e0ff */
[----:B------:R-:W-:Y:S02]  /*1c10*/  USHF.L.U32 UR34, UR41, 0x7, URZ ;  /* 0x0000000729227899 */ /* 0x000fe400080006ff */
[----:B------:R-:W-:Y:S02]  /*1c20*/  UIADD3.X UR53, UPT, UPT, URZ, UR39, URZ, UP3, !UPT ;  /* 0x00000027ff357290 */ /* 0x000fe40009ffe4ff */
[----:B------:R-:W-:-:S02]  /*1c30*/  UIADD3 UR32, UPT, UPT, UR7, 0x8400, UR32 ;  /* 0x0000840007207890 */ /* 0x000fc4000fffe020 */
[----:B------:R-:W-:Y:S02]  /*1c40*/  UIADD3.X UR51, UPT, UPT, URZ, UR39, URZ, UP2, !UPT ;  /* 0x00000027ff337290 */ /* 0x000fe400097fe4ff */
[----:B------:R-:W-:Y:S02]  /*1c50*/  UIADD3 UR24, UPT, UPT, UR7, 0x1c400, UR24 ;  /* 0x0001c40007187890 */ /* 0x000fe4000fffe018 */
[----:B------:R-:W-:Y:S02]  /*1c60*/  UIADD3.X UR49, UPT, UPT, URZ, UR39, URZ, UP1, !UPT ;  /* 0x00000027ff317290 */ /* 0x000fe40008ffe4ff */
[----:B------:R-:W-:Y:S02]  /*1c70*/  ULOP3.LUT UR19, UR11, UR6, URZ, 0xfc, !UPT ;  /* 0x000000060b137292 */ /* 0x000fe4000f8efcff */
[----:B------:R-:W-:Y:S02]  /*1c80*/  UIADD3 UR16, UPT, UPT, UR7, 0x30400, UR16 ;  /* 0x0003040007107890 */ /* 0x000fe4000fffe010 */
[----:B------:R-:W-:-:S02]  /*1c90*/  UIADD3.X UR47, UPT, UPT, URZ, UR39, URZ, UP0, !UPT ;  /* 0x00000027ff2f7290 */ /* 0x000fc400087fe4ff */
[----:B------:R-:W-:Y:S01]  /*1ca0*/  UIADD3 UR8, UPT, UPT, UR7, 0x32c00, UR8 ;  /* 0x00032c0007087890 */ /* 0x000fe2000fffe008 */
[----:B------:R-:W-:Y:S01]  /*1cb0*/  UMOV UR42, 0x30000 ;  /* 0x00030000002a7882 */ /* 0x000fe20000000000 */
[----:B------:R-:W-:Y:S01]  /*1cc0*/  UMOV UR44, 0x0 ;  /* 0x00000000002c7882 */ /* 0x000fe20000000000 */
[----:B------:R-:W-:Y:S01]  /*1cd0*/  UMOV UR45, 0x10000000 ;  /* 0x10000000002d7882 */ /* 0x000fe20000000000 */
[----:B------:R-:W-:Y:S01]  /*1ce0*/  UMOV UR25, UR33 ;  /* 0x0000002100197c82 */ /* 0x000fe20008000000 */
[----:B------:R-:W-:Y:S01]  /*1cf0*/  UMOV UR28, UR36 ;  /* 0x00000024001c7c82 */ /* 0x000fe20008000000 */
[----:B------:R-:W-:Y:S01]  /*1d00*/  UMOV UR18, URZ ;  /* 0x000000ff00127c82 */ /* 0x000fe20008000000 */
[----:B------:R-:W-:Y:S01]  /*1d10*/  UMOV UR26, UR34 ;  /* 0x00000022001a7c82 */ /* 0x000fe20008000000 */
[----:B------:R-:W-:Y:S01]  /*1d20*/  UMOV UR17, UR33 ;  /* 0x0000002100117c82 */ /* 0x000fe20008000000 */
[----:B------:R-:W-:Y:S01]  /*1d30*/  UMOV UR21, UR36 ;  /* 0x0000002400157c82 */ /* 0x000fe20008000000 */
[----:B------:R1:W-:Y:S01]  /*1d40*/  UTMALDG.3D.MULTICAST [UR32], [UR52], UR42, desc[UR44] ;  /* 0x00002c20340073b4 */ /* 0x0003e2000801182a */
[----:B------:R-:W-:Y:S01]  /*1d50*/  UMOV UR9, UR33 ;  /* 0x0000002100097c82 */ /* 0x000fe20008000000 */
[----:B------:R-:W-:Y:S01]  /*1d60*/  UMOV UR13, UR36 ;  /* 0x00000024000d7c82 */ /* 0x000fe20008000000 */
[----:B------:R-:W-:Y:S01]  /*1d70*/  UMOV UR10, UR18 ;  /* 0x00000012000a7c82 */ /* 0x000fe20008000000 */
[----:B------:R1:W-:Y:S01]  /*1d80*/  UTMALDG.3D [UR24], [UR50], desc[UR44] ;  /* 0x00002c18320075b4 */ /* 0x0003e20008011000 */
[----:B------:R1:W-:Y:S01]  /*1d90*/  UTMALDG.4D.MULTICAST [UR16], [UR48], UR42, desc[UR44] ;  /* 0x00002c10300073b4 */ /* 0x0003e2000801982a */
[----:B------:R1:W-:Y:S02]  /*1da0*/  UTMALDG.4D [UR8], [UR46], desc[UR44] ;  /* 0x00002c082e0075b4 */ /* 0x0003e40008019000 */
[----:B-1----:R-:W-:Y:S01]  /*1db0*/  NOP ;  /* 0x0000000000007918 */ /* 0x002fe20000000000 */
.L_x_33:
[----:B------:R-:W-:Y:S05]  /*1dc0*/  BSYNC.RECONVERGENT B0 ;  /* 0x0000000000007941 */ /* 0x000fea0003800200 */
.L_x_32:
[----:B------:R-:W-:Y:S01]  /*1dd0*/  UIADD3 UR41, UPT, UPT, UR41, 0x1, URZ ;  /* 0x0000000129297890 */ /* 0x000fe2000fffe0ff */
[----:B------:R-:W-:Y:S01]  /*1de0*/  UMOV UR40, UR22 ;  /* 0x0000001600287c82 */ /* 0x000fe20008000000 */
[----:B------:R-:W-:Y:S02]  /*1df0*/  UMOV UR42, UR14 ;  /* 0x0000000e002a7c82 */ /* 0x000fe40008000000 */
[----:B------:R-:W-:-:S09]  /*1e00*/  UISETP.NE.AND UP0, UPT, UR41, UR14, UPT ;  /* 0x0000000e2900728c */ /* 0x000fd2000bf05270 */
[----:B------:R-:W-:Y:S05]  /*1e10*/  BRA.U UP0, `(.L_x_34) ;  /* 0xfffffff900f07547 */ /* 0x000fea000b83ffff */
.L_x_26:
[----:B------:R-:W-:Y:S01]  /*1e20*/  ULEA UR8, UR22, UR7, 0x3 ;  /* 0x0000000716087291 */ /* 0x000fe2000f8e18ff */
[----:B-1----:R-:W-:Y:S01]  /*1e30*/  SHF.L.U32 R2, R15, 0x1f, RZ ;  /* 0x0000001f0f027819 */ /* 0x002fe200000006ff */
[----:B------:R-:W-:Y:S01]  /*1e40*/  @!P1 SYNCS.ARRIVE.TRANS64.A1T0 RZ, [UR7+0xe8], RZ ;  /* 0x0000e8ffffff99a7 */ /* 0x000fe20008100007 */
[----:B------:R-:W-:-:S06]  /*1e50*/  UISETP.GT.AND UP0, UPT, UR31, UR30, UPT ;  /* 0x0000001e1f00728c */ /* 0x000fcc000bf04270 */
[----:B------:R1:W1:Y:S03]  /*1e60*/  SYNCS.PHASECHK.TRANS64.TRYWAIT P1, [UR8+0x50], R2 ;  /* 0x00005002ff0075a7 */ /* 0x0002660008021108 */
[----:B------:R-:W-:Y:S05]  /*1e70*/  BRA.U !UP0, `(.L_x_35) ;  /* 0x0000000508147547 */ /* 0x000fea000b800000 */
[----:B------:R-:W-:Y:S01]  /*1e80*/  UIADD3 UR40, UPT, UPT, UR23, UR42, URZ ;  /* 0x0000002a17287290 */ /* 0x000fe2000fffe0ff */
[----:B------:R-:W-:-:S11]  /*1e90*/  UMOV UR41, UR22 ;  /* 0x0000001600297c82 */ /* 0x000fd60008000000 */
.L_x_43:
[----:B------:R-:W-:Y:S01]  /*1ea0*/  ULEA UR33, UR41, UR7, 0x3 ;  /* 0x0000000729217291 */ /* 0x000fe2000f8e18ff */
[----:B--2---:R-:W-:Y:S01]  /*1eb0*/  @!P5 MOV R3, 0x4800 ;  /* 0x000048000003d802 */ /* 0x004fe20000000f00 */
[----:B-1----:R-:W-:Y:S10]  /*1ec0*/  @P1 BRA `(.L_x_36) ;  /* 0x00000000000c1947 */ /* 0x002ff40003800000 */
[----:B------:R-:W-:-:S04]  /*1ed0*/  SHF.L.U32 R4, R15, 0x1f, RZ ;  /* 0x0000001f0f047819 */ /* 0x000fc800000006ff */
[----:B------:R-:W1:Y:S02]  /*1ee0*/  SYNCS.PHASECHK.TRANS64.TRYWAIT P0, [UR33+0x50], R4 ;  /* 0x00005004ff0075a7 */ /* 0x000e640008001121 */
[----:B-1----:R-:W-:Y:S05]  /*1ef0*/  @!P0 BRA `(.L_x_37) ;  /* 0x0000007800048947 */ /* 0x002fea0003800000 */
.L_x_36:
[----:B------:R2:W-:Y:S01]  /*1f00*/  @!P5 SYNCS.ARRIVE.TRANS64 RZ, [UR33], R3 ;  /* 0x00000003ffffd9a7 */ /* 0x0005e20008000021 */
[----:B------:R-:W-:-:S04]  /*1f10*/  ULOP3.LUT UR8, UR15, 0x2, URZ, 0xfc, !UPT ;  /* 0x000000020f087892 */ /* 0x000fc8000f8efcff */
[----:B------:R-:W-:-:S09]  /*1f20*/  UISETP.NE.AND UP0, UPT, UR8, 0x2, UPT ;  /* 0x000000020800788c */ /* 0x000fd2000bf05270 */
[----:B------:R-:W-:Y:S05]  /*1f30*/  BRA.U UP0, `(.L_x_38) ;  /* 0x0000000100047547 */ /* 0x000fea000b800000 */
[----:B------:R-:W-:Y:S05]  /*1f40*/  BPT.TRAP 0x1 ;  /* 0x000000040000795c */ /* 0x000fea0000300000 */
.L_x_38:
[----:B------:R-:W-:Y:S04]  /*1f50*/  BSSY.RECONVERGENT B0, `(.L_x_39) ;  /* 0x0000003000007945 */ /* 0x000fe80003800200 */
[----:B------:R-:W-:Y:S05]  /*1f60*/  @P4 BRA `(.L_x_40) ;  /* 0x0000000000044947 */ /* 0x000fea0003800000 */
[----:B------:R-:W-:Y:S05]  /*1f70*/  BPT.TRAP 0x1 ;  /* 0x000000040000795c */ /* 0x000fea0000300000 */
.L_x_40:
[----:B------:R-:W-:Y:S05]  /*1f80*/  BSYNC.RECONVERGENT B0 ;  /* 0x0000000000007941 */ /* 0x000fea0003800200 */
.L_x_39:
        /* <DEDUP_REMOVED lines=9> */
[----:B------:R1:W1:Y:S01]  /*2020*/  SYNCS.PHASECHK.TRANS64.TRYWAIT P1, [UR8+0x50], R2 ;  /* 0x00005002ff0075a7 */ /* 0x0002620008021108 */
        /* <DEDUP_REMOVED lines=18> */
[----:B------:R-:W-:-:S02]  /*2150*/  UIADD3 UR8, UPT, UPT, UR7, 0x32c00, UR8 ;  /* 0x00032c0007087890 */ /* 0x000fc4000fffe008 */
[----:B------:R-:W-:Y:S01]  /*2160*/  UIADD3.X UR47, UPT, UPT, URZ, UR39, URZ, UP0, !UPT ;  /* 0x00000027ff2f7290 */ /* 0x000fe200087fe4ff */
        /* <DEDUP_REMOVED lines=15> */
[----:B------:R1:W-:Y:S01]  /*2260*/  UTMALDG.4D [UR8], [UR46], desc[UR44] ;  /* 0x00002c082e0075b4 */ /* 0x0003e20008019000 */
[----:B------:R-:W-:Y:S01]  /*2270*/  NOP ;  /* 0x0000000000007918 */ /* 0x000fe20000000000 */
.L_x_42:
[----:B-1----:R-:W-:Y:S05]  /*2280*/  BSYNC.RECONVERGENT B0 ;  /* 0x0000000000007941 */ /* 0x002fea0003800200 */
.L_x_41:
[----:B------:R-:W-:Y:S01]  /*2290*/  UIADD3 UR42, UPT, UPT, UR42, 0x1, URZ ;  /* 0x000000012a2a7890 */ /* 0x000fe2000fffe0ff */
[----:B------:R-:W-:-:S03]  /*22a0*/  UMOV UR41, UR22 ;  /* 0x0000001600297c82 */ /* 0x000fc60008000000 */
[----:B------:R-:W-:-:S09]  /*22b0*/  UISETP.NE.AND UP0, UPT, UR42, UR40, UPT ;  /* 0x000000282a00728c */ /* 0x000fd2000bf05270 */
[----:B------:R-:W-:Y:S05]  /*22c0*/  BRA.U UP0, `(.L_x_43) ;  /* 0xfffffff900f47547 */ /* 0x000fea000b83ffff */
.L_x_35:
[C---:B-1----:R-:W-:Y:S01]  /*22d0*/  LEA R2, R14.reuse, UR7, 0x3 ;  /* 0x000000070e027c11 */ /* 0x042fe2000f8e18ff */
[----:B------:R-:W-:Y:S01]  /*22e0*/  NOP ;  /* 0x0000000000007918 */ /* 0x000fe20000000000 */
[----:B--2---:R-:W-:Y:S02]  /*22f0*/  SHF.L.U32 R3, R13, 0x1f, RZ ;  /* 0x0000001f0d037819 */ /* 0x004fe400000006ff */
[----:B------:R-:W-:Y:S02]  /*2300*/  LEA R4, R14, UR7, 0x4 ;  /* 0x000000070e047c11 */ /* 0x000fe4000f8e20ff */
[----:B------:R-:W1:Y:S02]  /*2310*/  SYNCS.PHASECHK.TRANS64.TRYWAIT P0, [R2+URZ+0xf0], R3 ;  /* 0x0000f003020075a7 */ /* 0x000e6400080011ff */
[----:B-1----:R-:W-:Y:S05]  /*2320*/  @!P0 BRA `(.L_x_44) ;  /* 0x0000007400108947 */ /* 0x002fea0003800000 */
.L_x_150:
[----:B------:R-:W3:Y:S01]  /*2330*/  LDS.128 R4, [R4+0x160] ;  /* 0x0001600004047984 */ /* 0x000ee20000000c00 */
[----:B------:R-:W-:Y:S01]  /*2340*/  ISETP.GE.AND P0, PT, R40, 0x1, PT ;  /* 0x000000012800780c */ /* 0x000fe20003f06270 */
[----:B-1----:R-:W-:Y:S01]  /*2350*/  VIADD R2, R2, 0x100 ;  /* 0x0000010002027836 */ /* 0x002fe20000000000 */
[----:B------:R-:W-:Y:S01]  /*2360*/  @!PT LDS RZ, [RZ] ;  /* 0x00000000fffff984 */ /* 0x000fe20000000800 */
[----:B------:R-:W-:Y:S01]  /*2370*/  @!PT LDS RZ, [RZ] ;  /* 0x00000000fffff984 */ /* 0x000fe20000000800 */
[----:B------:R-:W-:Y:S01]  /*2380*/  @!PT LDS RZ, [RZ] ;  /* 0x00000000fffff984 */ /* 0x000fe20000000800 */
[----:B------:R-:W-:Y:S01]  /*2390*/  @!PT LDS RZ, [RZ] ;  /* 0x00000000fffff984 */ /* 0x000fe20000000800 */
[----:B------:R1:W-:Y:S06]  /*23a0*/  MEMBAR.ALL.CTA ;  /* 0x0000000000007992 */ /* 0x0003ec0000008000 */
[----:B-1----:R-:W1:Y:S01]  /*23b0*/  FENCE.VIEW.ASYNC.S ;  /* 0x00000000000073c6 */ /* 0x002e620000000000 */
[----:B------:R-:W-:-:S04]  /*23c0*/  PRMT R2, RZ, 0x654, R2 ;  /* 0x00000654ff027816 */ /* 0x000fc80000000002 */
[----:B-1----:R1:W-:Y:S01]  /*23d0*/  SYNCS.ARRIVE.TRANS64.RED.A1T0 RZ, [R2+URZ], RZ ;  /* 0x000000ff02ff79a7 */ /* 0x0023e200081004ff */
[----:B---3--:R-:W-:-:S13]  /*23e0*/  LOP3.LUT P2, RZ, R6, 0x1, RZ, 0xc0, !PT ;  /* 0x0000000106ff7812 */ /* 0x008fda000784c0ff */
[----:B------:R-:W-:Y:S01]  /*23f0*/  @P2 SHF.R.U32.HI R3, RZ, 0x10, R5 ;  /* 0x00000010ff032819 */ /* 0x000fe20000011605 */
[----:B------:R-:W-:Y:S01]  /*2400*/  VOTEU.ANY UP0, P2 ;  /* 0x0000000000ff7886 */ /* 0x000fe20001000100 */
[----:B------:R-:W-:Y:S02]  /*2410*/  @P2 MOV R10, R4 ;  /* 0x00000004000a2202 */ /* 0x000fe40000000f00 */
[----:B------:R-:W-:Y:S02]  /*2420*/  @P2 R2UR.BROADCAST UR8, R3 ;  /* 0x00000000030822ca */ /* 0x000fe400008e0000 */
[----:B------:R-:W-:-:S11]  /*2430*/  @P2 LOP3.LUT R9, R5, 0xffff, RZ, 0xc0, !PT ;  /* 0x0000ffff05092812 */ /* 0x000fd600078ec0ff */
[----:B------:R-:W-:Y:S01]  /*2440*/  @UP0 UMOV UR36, UR8 ;  /* 0x0000000800240c82 */ /* 0x000fe20008000000 */
[----:B-1----:R-:W-:Y:S05]  /*2450*/  @!P0 BRA `(.L_x_45) ;  /* 0x0000000000b88947 */ /* 0x002fea0003800000 */
[----:B------:R-:W4:Y:S01]  /*2460*/  LDC.64 R4, c[0x0][0xf18] ;  /* 0x0003c600ff047b82 */ /* 0x000f220000000a00 */
[----:B------:R-:W-:-:S07]  /*2470*/  ISETP.NE.AND P3, PT, R40, 0x1, PT ;  /* 0x000000012800780c */ /* 0x000fce0003f65270 */
[----:B------:R-:W1:Y:S08]  /*2480*/  LDC.64 R6, c[0x0][0xf10] ;  /* 0x0003c400ff067b82 */ /* 0x000e700000000a00 */
[----:B------:R-:W2:Y:S08]  /*2490*/  LDC R16, c[0x0][0xf20] ;  /* 0x0003c800ff107b82 */ /* 0x000eb00000000800 */
[----:B------:R-:W3:Y:S01]  /*24a0*/  LDC R17, c[0x0][0xf0c] ;  /* 0x0003c300ff117b82 */ /* 0x000ee20000000800 */
[----:B----4-:R-:W-:Y:S01]  /*24b0*/  IMAD.HI.U32 R19, R0, R5, RZ ;  /* 0x0000000500137227 */ /* 0x010fe200078e00ff */
[----:B------:R-:W-:-:S03]  /*24c0*/  ISETP.NE.AND P0, PT, R4, 0x1, PT ;  /* 0x000000010400780c */ /* 0x000fc60003f05270 */
[----:B------:R-:W-:-:S03]  /*24d0*/  IMAD.HI.U32 R5, R9, R5, RZ ;  /* 0x0000000509057227 */ /* 0x000fc600078e00ff */
[----:B------:R-:W4:Y:S01]  /*24e0*/  LDC.64 R2, c[0x0][0xf28] ;  /* 0x0003ca00ff027b82 */ /* 0x000f220000000a00 */
[----:B-1----:R-:W-:-:S04]  /*24f0*/  IMAD.HI.U32 R20, R8, R6, RZ ;  /* 0x0000000608147227 */ /* 0x002fc800078e00ff */
[----:B------:R-:W-:Y:S01]  /*2500*/  IMAD.HI.U32 R21, R10, R6, RZ ;  /* 0x000000060a157227 */ /* 0x000fe200078e00ff */
[----:B------:R-:W-:Y:S02]  /*2510*/  SHF.R.U32.HI R20, RZ, R7, R20 ;  /* 0x00000007ff147219 */ /* 0x000fe40000011614 */
[-C--:B--2---:R-:W-:Y:S02]  /*2520*/  SHF.R.U32.HI R19, RZ, R16.reuse, R19 ;  /* 0x00000010ff137219 */ /* 0x084fe40000011613 */
[----:B------:R-:W-:Y:S02]  /*2530*/  SHF.R.U32.HI R5, RZ, R16, R5 ;  /* 0x00000010ff057219 */ /* 0x000fe40000011605 */
[----:B------:R-:W-:Y:S02]  /*2540*/  SEL R19, R0, R19, !P0 ;  /* 0x0000001300137207 */ /* 0x000fe40004000000 */
[----:B------:R-:W-:Y:S02]  /*2550*/  SHF.R.U32.HI R21, RZ, R7, R21 ;  /* 0x00000007ff157219 */ /* 0x000fe40000011615 */
[----:B---3--:R-:W-:-:S02]  /*2560*/  ISETP.NE.AND P1, PT, R17, 0x1, PT ;  /* 0x000000011100780c */ /* 0x008fc40003f25270 */
[----:B------:R-:W-:Y:S02]  /*2570*/  SEL R5, R9, R5, !P0 ;  /* 0x0000000509057207 */ /* 0x000fe40004000000 */
[----:B------:R-:W-:Y:S02]  /*2580*/  SEL R20, R8, R20, !P1 ;  /* 0x0000001408147207 */ /* 0x000fe40004800000 */
[----:B------:R-:W-:Y:S01]  /*2590*/  SEL R21, R10, R21, !P1 ;  /* 0x000000150a157207 */ /* 0x000fe20004800000 */
[----:B----4-:R-:W-:-:S04]  /*25a0*/  IMAD.HI.U32 R18, R19, R2, RZ ;  /* 0x0000000213127227 */ /* 0x010fc800078e00ff */
[----:B------:R-:W-:Y:S01]  /*25b0*/  IMAD.HI.U32 R6, R20, R2, RZ ;  /* 0x0000000214067227 */ /* 0x000fe200078e00ff */
[----:B------:R-:W-:-:S04]  /*25c0*/  @P3 SHF.R.U32.HI R19, RZ, R3, R18 ;  /* 0x00000003ff133219 */ /* 0x000fc80000011612 */
[----:B------:R-:W-:Y:S01]  /*25d0*/  @P3 SHF.R.U32.HI R20, RZ, R3, R6 ;  /* 0x00000003ff143219 */ /* 0x000fe20000011606 */
[----:B------:R-:W-:-:S04]  /*25e0*/  IMAD R19, R40, R19, RZ ;  /* 0x0000001328137224 */ /* 0x000fc800078e02ff */
[----:B------:R-:W-:Y:S01]  /*25f0*/  IMAD R6, R40, R20, RZ ;  /* 0x0000001428067224 */ /* 0x000fe200078e02ff */
[----:B------:R-:W-:-:S04]  /*2600*/  ISETP.GE.AND P0, PT, R5, R19, PT ;  /* 0x000000130500720c */ /* 0x000fc80003f06270 */
[----:B------:R-:W-:Y:S01]  /*2610*/  ISETP.GE.OR P0, PT, R21, R6, P0 ;  /* 0x000000061500720c */ /* 0x000fe20000706670 */
[----:B------:R-:W-:-:S05]  /*2620*/  IMAD.HI.U32 R6, R5, R2, RZ ;  /* 0x0000000205067227 */ /* 0x000fca00078e00ff */
[----:B------:R-:W-:-:S04]  /*2630*/  SHF.R.U32.HI R6, RZ, R3, R6 ;  /* 0x00000003ff067219 */ /* 0x000fc80000011606 */
[----:B------:R-:W-:-:S03]  /*2640*/  SEL R6, R5, R6, !P3 ;  /* 0x0000000605067207 */ /* 0x000fc60005800000 */
[----:B------:R-:W-:-:S04]  /*2650*/  @!P0 IMAD.HI.U32 R7, R21, R2, RZ ;  /* 0x0000000215078227 */ /* 0x000fc800078e00ff */
[----:B------:R-:W-:Y:S01]  /*2660*/  IMAD.MOV R2, RZ, RZ, -R6 ;  /* 0x000000ffff027224 */ /* 0x000fe200078e0a06 */
[----:B------:R-:W-:Y:S02]  /*2670*/  @!P0 SHF.R.U32.HI R3, RZ, R3, R7 ;  /* 0x00000003ff038219 */ /* 0x000fe40000011607 */
[----:B------:R-:W-:Y:S01]  /*2680*/  IADD3 R7, PT, PT, -R5, RZ, RZ ;  /* 0x000000ff05077210 */ /* 0x000fe20007ffe1ff */
[----:B------:R-:W-:Y:S01]  /*2690*/  IMAD R2, R40, R2, R5 ;  /* 0x0000000228027224 */ /* 0x000fe200078e0205 */
[----:B------:R-:W-:-:S03]  /*26a0*/  @!P0 SEL R3, R21, R3, !P3 ;  /* 0x0000000315038207 */ /* 0x000fc60005800000 */
[----:B------:R-:W-:Y:S02]  /*26b0*/  IMAD R7, R4, R7, R9 ;  /* 0x0000000704077224 */ /* 0x000fe400078e0209 */
[--C-:B------:R-:W-:Y:S02]  /*26c0*/  @!P0 IMAD.IADD R6, R6, 0x1, -R3.reuse ;  /* 0x0000000106068824 */ /* 0x100fe400078e0a03 */
[----:B------:R-:W-:Y:S01]  /*26d0*/  @!P0 IMAD R3, R2, R20, R3 ;  /* 0x0000001402038224 */ /* 0x000fe200078e0203 */
[----:B------:R-:W-:Y:S01]  /*26e0*/  IADD3 R2, PT, PT, -R21, RZ, RZ ;  /* 0x000000ff15027210 */ /* 0x000fe20007ffe1ff */
[----:B------:R-:W-:Y:S02]  /*26f0*/  @!P0 IMAD R5, R40, R6, R21 ;  /* 0x0000000628058224 */ /* 0x000fe400078e0215 */
[----:B------:R-:W-:Y:S02]  /*2700*/  @!P0 IMAD.MOV.U32 R21, RZ, RZ, R3 ;  /* 0x000000ffff158224 */ /* 0x000fe400078e0003 */
[----:B------:R-:W-:-:S02]  /*2710*/  IMAD R2, R17, R2, R10 ;  /* 0x0000000211027224 */ /* 0x000fc400078e020a */
[----:B------:R-:W-:Y:S02]  /*2720*/  IMAD R9, R5, R4, R7 ;  /* 0x0000000405097224 */ /* 0x000fe400078e0207 */
[----:B------:R-:W-:Y:S02]  /*2730*/  IMAD R10, R21, R17, R2 ;  /* 0x00000011150a7224 */ /* 0x000fe400078e0202 */
.L_x_45:
[----:B------:R-:W1:Y:S02]  /*2740*/  LDCU UR8, c[0x0][0xf30] ;  /* 0x0001e600ff0877ac */ /* 0x000e640008000800 */
[----:B-1----:R-:W-:-:S09]  /*2750*/  UISETP.NE.AND UP0, UPT, UR8, 0x1, UPT ;  /* 0x000000010800788c */ /* 0x002fd2000bf05270 */
[----:B------:R-:W-:Y:S05]  /*2760*/  BRA.U UP0, `(.L_x_46) ;  /* 0x0000000100407547 */ /* 0x000fea000b800000 */
[----:B------:R-:W1:Y:S08]  /*2770*/  LDC.64 R4, c[0x0][0xf10] ;  /* 0x0003c400ff047b82 */ /* 0x000e700000000a00 */
[----:B------:R-:W2:Y:S08]  /*2780*/  LDC.64 R2, c[0x0][0xf18] ;  /* 0x0003c600ff027b82 */ /* 0x000eb00000000a00 */
[----:B------:R-:W3:Y:S08]  /*2790*/  LDC R6, c[0x0][0xf20] ;  /* 0x0003c800ff067b82 */ /* 0x000ef00000000800 */
[----:B------:R-:W4:Y:S01]  /*27a0*/  LDC R7, c[0x0][0xf0c] ;  /* 0x0003c300ff077b82 */ /* 0x000f220000000800 */
[----:B-1----:R-:W-:-:S05]  /*27b0*/  IMAD.HI.U32 R4, R10, R4, RZ ;  /* 0x000000040a047227 */ /* 0x002fca00078e00ff */
[----:B------:R-:W-:Y:S01]  /*27c0*/  SHF.R.U32.HI R4, RZ, R5, R4 ;  /* 0x00000005ff047219 */ /* 0x000fe20000011604 */
[----:B--2---:R-:W-:Y:S01]  /*27d0*/  IMAD.HI.U32 R3, R9, R3, RZ ;  /* 0x0000000309037227 */ /* 0x004fe200078e00ff */
[----:B------:R-:W-:-:S04]  /*27e0*/  ISETP.NE.AND P0, PT, R2, 0x1, PT ;  /* 0x000000010200780c */ /* 0x000fc80003f05270 */
[----:B---3--:R-:W-:-:S04]  /*27f0*/  SHF.R.U32.HI R3, RZ, R6, R3 ;  /* 0x00000006ff037219 */ /* 0x008fc80000011603 */
[----:B------:R-:W-:Y:S02]  /*2800*/  SEL R3, R9, R3, !P0 ;  /* 0x0000000309037207 */ /* 0x000fe40004000000 */
[----:B----4-:R-:W-:-:S04]  /*2810*/  ISETP.NE.AND P1, PT, R7, 0x1, PT ;  /* 0x000000010700780c */ /* 0x010fc80003f25270 */
[----:B------:R-:W-:-:S05]  /*2820*/  SEL R4, R10, R4, !P1 ;  /* 0x000000040a047207 */ /* 0x000fca0004800000 */
[----:B------:R-:W-:Y:S02]  /*2830*/  IMAD.IADD R5, R3, 0x1, -R4 ;  /* 0x0000000103057824 */ /* 0x000fe400078e0a04 */
[----:B------:R-:W-:Y:S02]  /*2840*/  IMAD.IADD R3, R4, 0x1, -R3 ;  /* 0x0000000104037824 */ /* 0x000fe400078e0a03 */
[----:B------:R-:W-:Y:S02]  /*2850*/  IMAD R10, R5, R7, R10 ;  /* 0x00000007050a7224 */ /* 0x000fe400078e020a */
[----:B------:R-:W-:-:S07]  /*2860*/  IMAD R9, R3, R2, R9 ;  /* 0x0000000203097224 */ /* 0x000fce00078e0209 */
.L_x_46:
[----:B------:R-:W-:Y:S01]  /*2870*/  VIADD R14, R14, 0x1 ;  /* 0x000000010e0e7836 */ /* 0x000fe20000000000 */
[----:B------:R-:W-:Y:S01]  /*2880*/  PLOP3.LUT P1, PT, PT, PT, PT, 0x80, 0x8 ;  /* 0x000000000008781c */ /* 0x000fe20003f2f070 */
[----:B------:R-:W-:Y:S02]  /*2890*/  IMAD.IADD R2, R10, 0x1, R87 ;  /* 0x000000010a027824 */ /* 0x000fe400078e0257 */
[----:B------:R-:W-:Y:S01]  /*28a0*/  IMAD.IADD R3, R9, 0x1, R86 ;  /* 0x0000000109037824 */ /* 0x000fe200078e0256 */
[----:B------:R-:W-:Y:S02]  /*28b0*/  ISETP.NE.AND P0, PT, R14, 0x2, PT ;  /* 0x000000020e00780c */ /* 0x000fe40003f05270 */
[----:B------:R-:W-:Y:S02]  /*28c0*/  R2UR UR20, R2 ;  /* 0x00000000021472ca */ /* 0x000fe400000e0000 */
[----:B------:R-:W-:Y:S02]  /*28d0*/  SEL R2, RZ, 0x1, P0 ;  /* 0x00000001ff027807 */ /* 0x000fe40000000000 */
[----:B------:R-:W-:-:S02]  /*28e0*/  R2UR UR12, R3 ;  /* 0x00000000030c72ca */ /* 0x000fc400000e0000 */
[----:B------:R-:W-:Y:S02]  /*28f0*/  LOP3.LUT R13, R13, R2, RZ, 0x3c, !PT ;  /* 0x000000020d0d7212 */ /* 0x000fe400078e3cff */
[----:B------:R-:W-:Y:S01]  /*2900*/  SEL R14, R14, RZ, P0 ;  /* 0x000000ff0e0e7207 */ /* 0x000fe20000000000 */
[----:B------:R-:W-:Y:S10]  /*2910*/  @P2 BRA `(.L_x_47) ;  /* 0xffffffec00bc2947 */ /* 0x000ff4000383ffff */
[----:B------:R-:W-:Y:S01]  /*2920*/  UIADD3 UR7, UPT, UPT, UR7, 0x50, URZ ;  /* 0x0000005007077890 */ /* 0x000fe2000fffe0ff */
[----:B------:R-:W-:-:S03]  /*2930*/  SHF.L.U32 R2, R15, 0x1f, RZ ;  /* 0x0000001f0f027819 */ /* 0x000fc600000006ff */
[----:B------:R-:W-:-:S09]  /*2940*/  ULEA UR4, UR22, UR7, 0x3 ;  /* 0x0000000716047291 */ /* 0x000fd2000f8e18ff */
[----:B------:R-:W1:Y:S02]  /*2950*/  SYNCS.PHASECHK.TRANS64.TRYWAIT P0, [UR4], R2 ;  /* 0x00000002ff0075a7 */ /* 0x000e640008001104 */
[----:B-1----:R-:W-:Y:S05]  /*2960*/  @!P0 BRA `(.L_x_48) ;  /* 0x0000006c00948947 */ /* 0x002fea0003800000 */
.L_x_152:
[----:B------:R-:W-:-:S04]  /*2970*/  UIADD3 UR5, UPT, UPT, UR22, 0x1, URZ ;  /* 0x0000000116057890 */ /* 0x000fc8000fffe0ff */
[----:B------:R-:W-:-:S04]  /*2980*/  UISETP.NE.AND UP0, UPT, UR5, 0xa, UPT ;  /* 0x0000000a0500788c */ /* 0x000fc8000bf05270 */
[----:B------:R-:W-:Y:S02]  /*2990*/  USEL UR6, URZ, 0x1, UP0 ;  /* 0x00000001ff067887 */ /* 0x000fe40008000000 */
[----:B------:R-:W-:-:S04]  /*29a0*/  USEL UR5, UR5, URZ, UP0 ;  /* 0x000000ff05057287 */ /* 0x000fc80008000000 */
[----:B------:R-:W-:Y:S01]  /*29b0*/  ULEA UR4, UR5, UR7, 0x3 ;  /* 0x0000000705047291 */ /* 0x000fe2000f8e18ff */
[----:B-1----:R-:W-:-:S04]  /*29c0*/  LOP3.LUT R2, R15, UR6, RZ, 0x3c, !PT ;  /* 0x000000060f027c12 */ /* 0x002fc8000f8e3cff */
[----:B------:R-:W-:-:S04]  /*29d0*/  SHF.L.U32 R3, R2, 0x1f, RZ ;  /* 0x0000001f02037819 */ /* 0x000fc800000006ff */
[----:B------:R-:W1:Y:S02]  /*29e0*/  SYNCS.PHASECHK.TRANS64.TRYWAIT P0, [UR4], R3 ;  /* 0x00000003ff0075a7 */ /* 0x000e640008001104 */
[----:B-1----:R-:W-:Y:S05]  /*29f0*/  @!P0 BRA `(.L_x_49) ;  /* 0x0000006c00888947 */ /* 0x002fea0003800000 */
.L_x_154:
[----:B------:R-:W-:-:S04]  /*2a00*/  UIADD3 UR5, UPT, UPT, UR5, 0x1, URZ ;  /* 0x0000000105057890 */ /* 0x000fc8000fffe0ff */
[----:B------:R-:W-:-:S04]  /*2a10*/  UISETP.NE.AND UP0, UPT, UR5, 0xa, UPT ;  /* 0x0000000a0500788c */ /* 0x000fc8000bf05270 */
[----:B------:R-:W-:Y:S02]  /*2a20*/  USEL UR6, URZ, 0x1, UP0 ;  /* 0x00000001ff067887 */ /* 0x000fe40008000000 */
[----:B------:R-:W-:-:S04]  /*2a30*/  USEL UR5, UR5, URZ, UP0 ;  /* 0x000000ff05057287 */ /* 0x000fc80008000000 */
[----:B------:R-:W-:Y:S01]  /*2a40*/  ULEA UR4, UR5, UR7, 0x3 ;  /* 0x0000000705047291 */ /* 0x000fe2000f8e18ff */
[----:B------:R-:W-:-:S04]  /*2a50*/  LOP3.LUT R2, R2, UR6, RZ, 0x3c, !PT ;  /* 0x0000000602027c12 */ /* 0x000fc8000f8e3cff */
[----:B-1----:R-:W-:-:S04]  /*2a60*/  SHF.L.U32 R3, R2, 0x1f, RZ ;  /* 0x0000001f02037819 */ /* 0x002fc800000006ff */
[----:B------:R-:W1:Y:S02]  /*2a70*/  SYNCS.PHASECHK.TRANS64.TRYWAIT P0, [UR4], R3 ;  /* 0x00000003ff0075a7 */ /* 0x000e640008001104 */
[----:B-1----:R-:W-:Y:S05]  /*2a80*/  @!P0 BRA `(.L_x_50) ;  /* 0x0000006c007c8947 */ /* 0x002fea0003800000 */
.L_x_156:
        /* <DEDUP_REMOVED lines=9> */
.L_x_158:
        /* <DEDUP_REMOVED lines=9> */
.L_x_160:
        /* <DEDUP_REMOVED lines=9> */
.L_x_162:
        /* <DEDUP_REMOVED lines=9> */
.L_x_164:
        /* <DEDUP_REMOVED lines=9> */
.L_x_166:
        /* <DEDUP_REMOVED lines=9> */
.L_x_168:
[----:B------:R-:W-:-:S04]  /*2df0*/  UIADD3 UR5, UPT, UPT, UR5, 0x1, URZ ;  /* 0x0000000105057890 */ /* 0x000fc8000fffe0ff */
[----:B------:R-:W-:-:S04]  /*2e00*/  UISETP.NE.AND UP0, UPT, UR5, 0xa, UPT ;  /* 0x0000000a0500788c */ /* 0x000fc8000bf05270 */
[----:B------:R-:W-:Y:S02]  /*2e10*/  USEL UR4, URZ, 0x1, UP0 ;  /* 0x00000001ff047887 */ /* 0x000fe40008000000 */
[----:B------:R-:W-:-:S04]  /*2e20*/  USEL UR5, UR5, URZ, UP0 ;  /* 0x000000ff05057287 */ /* 0x000fc80008000000 */
[----:B------:R-:W-:Y:S01]  /*2e30*/  ULEA UR5, UR5, UR7, 0x3 ;  /* 0x0000000705057291 */ /* 0x000fe2000f8e18ff */
[----:B------:R-:W-:-:S04]  /*2e40*/  LOP3.LUT R2, R2, UR4, RZ, 0x3c, !PT ;  /* 0x0000000402027c12 */ /* 0x000fc8000f8e3cff */
[----:B------:R-:W-:Y:S01]  /*2e50*/  SHF.L.U32 R2, R2, 0x1f, RZ ;  /* 0x0000001f02027819 */ /* 0x000fe200000006ff */
[----:B-1--4-:R-:W-:-:S07]  /*2e60*/  IMAD.U32 R0, RZ, RZ, UR5 ;  /* 0x00000005ff007e24 */ /* 0x012fce000f8e00ff */
.L_x_57:
[----:B-1----:R1:W2:Y:S02]  /*2e70*/  SYNCS.PHASECHK.TRANS64.TRYWAIT P0, [R0+URZ], R2 ;  /* 0x00000002000075a7 */ /* 0x0022a400080011ff */
[----:B--2---:R-:W-:Y:S05]  /*2e80*/  @!P0 NANOSLEEP.SYNCS 0x989680 ;  /* 0x009896800000895d */ /* 0x004fea0003900000 */
[----:B------:R-:W2:Y:S02]  /*2e90*/  @!P0 SYNCS.PHASECHK.TRANS64 P0, [R0+URZ], R2 ;  /* 0x00000002000085a7 */ /* 0x000ea400080010ff */
[----:B--2---:R-:W-:Y:S05]  /*2ea0*/  @P0 EXIT ;  /* 0x000000000000094d */ /* 0x004fea0003800000 */
[----:B------:R-:W-:Y:S05]  /*2eb0*/  BRA `(.L_x_57) ;  /* 0xfffffffc00ec7947 */ /* 0x000fea000383ffff */
.L_x_23:
[----:B------:R-:W-:-:S04]  /*2ec0*/  UISETP.NE.AND UP0, UPT, UR37, URZ, UPT ;  /* 0x000000ff2500728c */ /* 0x000fc8000bf05270 */
[----:B------:R-:W-:-:S09]  /*2ed0*/  UISETP.NE.OR UP0, UPT, UR7, 0x1, UP0 ;  /* 0x000000010700788c */ /* 0x000fd20008705670 */
[----:B------:R-:W-:Y:S05]  /*2ee0*/  BRA.U UP0, `(.L_x_58) ;  /* 0x0000000500487547 */ /* 0x000fea000b800000 */
[----:B------:R-:W-:Y:S01]  /*2ef0*/  ISETP.GE.U32.AND P2, PT, R2, 0x2, PT ;  /* 0x000000020200780c */ /* 0x000fe20003f46070 */
[----:B------:R-:W-:Y:S01]  /*2f00*/  IMAD.MOV.U32 R12, RZ, RZ, 0x1 ;  /* 0x00000001ff0c7424 */ /* 0x000fe200078e00ff */
[----:B------:R-:W-:Y:S02]  /*2f10*/  CS2R R10, SRZ ;  /* 0x00000000000a7805 */ /* 0x000fe4000001ff00 */
[----:B------:R-:W-:Y:S01]  /*2f20*/  CS2R R8, SRZ ;  /* 0x0000000000087805 */ /* 0x000fe2000001ff00 */
[----:B------:R-:W-:Y:S01]  /*2f30*/  UMOV UR4, 0x400 ;  /* 0x0000040000047882 */ /* 0x000fe20000000000 */
[----:B------:R-:W-:Y:S01]  /*2f40*/  UMOV UR6, URZ ;  /* 0x000000ff00067c82 */ /* 0x000fe20008000000 */
[----:B------:R-:W-:-:S12]  /*2f50*/  ULEA UR37, UR37, UR4, 0x18 ;  /* 0x0000000425257291 */ /* 0x000fd8000f8ec0ff */
.L_x_62:
[----:B------:R-:W-:Y:S02]  /*2f60*/  LEA R0, R8, UR37, 0x3 ;  /* 0x0000002508007c11 */ /* 0x000fe4000f8e18ff */
[----:B------:R-:W-:-:S03]  /*2f70*/  SHF.L.U32 R4, R9, 0x1f, RZ ;  /* 0x0000001f09047819 */ /* 0x000fc600000006ff */
[----:B------:R-:W-:Y:S01]  /*2f80*/  VIADD R5, R0, 0x140 ;  /* 0x0000014000057836 */ /* 0x000fe20000000000 */
[----:B------:R-:W1:Y:S02]  /*2f90*/  SYNCS.PHASECHK.TRANS64.TRYWAIT P0, [R0+URZ+0x130], R4 ;  /* 0x00013004000075a7 */ /* 0x000e6400080011ff */
[----:B-1----:R-:W-:Y:S05]  /*2fa0*/  @!P0 BRA `(.L_x_59) ;  /* 0x0000006800dc8947 */ /* 0x002fea0003800000 */
.L_x_169:
[----:B------:R-:W-:Y:S01]  /*2fb0*/  ULEA UR5, UR6, UR37, 0x3 ;  /* 0x0000002506057291 */ /* 0x000fe2000f8e18ff */
[----:B-1----:R-:W-:Y:S01]  /*2fc0*/  PRMT R0, RZ, 0x654, R5 ;  /* 0x00000654ff007816 */ /* 0x002fe20000000005 */
[----:B------:R-:W-:Y:S01]  /*2fd0*/  @!P2 IMAD.MOV.U32 R4, RZ, RZ, 0x10 ;  /* 0x00000010ff04a424 */ /* 0x000fe200078e00ff */
[----:B------:R-:W-:Y:S01]  /*2fe0*/  SHF.L.U32 R5, R12, 0x1f, RZ ;  /* 0x0000001f0c057819 */ /* 0x000fe200000006ff */
[----:B------:R-:W-:Y:S01]  /*2ff0*/  UIADD3 UR4, UPT, UPT, UR5, 0xf0, URZ ;  /* 0x000000f005047890 */ /* 0x000fe2000fffe0ff */
[----:B------:R1:W-:Y:S05]  /*3000*/  SYNCS.ARRIVE.TRANS64.RED.A1T0 RZ, [R0+URZ], RZ ;  /* 0x000000ff00ff79a7 */ /* 0x0003ea00081004ff */
[----:B------:R-:W-:Y:S01]  /*3010*/  IMAD.U32 R6, RZ, RZ, UR4 ;  /* 0x00000004ff067e24 */ /* 0x000fe2000f8e00ff */
[----:B------:R-:W3:Y:S04]  /*3020*/  SYNCS.PHASECHK.TRANS64.TRYWAIT P0, [UR5+0x100], R5 ;  /* 0x00010005ff0075a7 */ /* 0x000ee80008001105 */
[----:B------:R-:W-:Y:S01]  /*3030*/  PRMT R6, R2, 0x654, R6 ;  /* 0x0000065402067816 */ /* 0x000fe20000000006 */
[----:B-1-3--:R-:W-:Y:S06]  /*3040*/  @!P0 BRA `(.L_x_60) ;  /* 0x0000006800c88947 */ /* 0x00afec0003800000 */
.L_x_171:
[----:B------:R-:W-:Y:S01]  /*3050*/  ULEA UR4, UR6, UR37, 0x4 ;  /* 0x0000002506047291 */ /* 0x000fe2000f8e20ff */
[----:B------:R-:W-:Y:S01]  /*3060*/  SEL R3, R6, R3, !P2 ;  /* 0x0000000306037207 */ /* 0x000fe20005000000 */
[----:B------:R-:W-:Y:S01]  /*3070*/  UIADD3 UR5, UPT, UPT, UR5, 0xf0, URZ ;  /* 0x000000f005057890 */ /* 0x000fe2000fffe0ff */
[----:B-1----:R-:W-:Y:S01]  /*3080*/  LEA R0, R11, UR37, 0x3 ;  /* 0x000000250b007c11 */ /* 0x002fe2000f8e18ff */
[----:B------:R-:W-:Y:S01]  /*3090*/  UIADD3 UR4, UPT, UPT, UR4, 0x160, URZ ;  /* 0x0000016004047890 */ /* 0x000fe2000fffe0ff */
[----:B------:R1:W-:Y:S01]  /*30a0*/  @!P2 SYNCS.ARRIVE.TRANS64.RED RZ, [R3+URZ], R4 ;  /* 0x0000000403ffa9a7 */ /* 0x0003e200080004ff */
[----:B------:R-:W-:Y:S01]  /*30b0*/  UIADD3 UR6, UPT, UPT, UR6, 0x1, URZ ;  /* 0x0000000106067890 */ /* 0x000fe2000fffe0ff */
[----:B------:R-:W-:-:S03]  /*30c0*/  VIADD R8, R8, 0x1 ;  /* 0x0000000108087836 */ /* 0x000fc60000000000 */
[----:B------:R-:W-:Y:S02]  /*30d0*/  UISETP.NE.AND UP0, UPT, UR6, 0x2, UPT ;  /* 0x000000020600788c */ /* 0x000fe4000bf05270 */
[----:B------:R-:W-:Y:S01]  /*30e0*/  ISETP.NE.AND P0, PT, R8, 0x2, PT ;  /* 0x000000020800780c */ /* 0x000fe20003f05270 */
[----:B------:R-:W-:Y:S06]  /*30f0*/  UGETNEXTWORKID.BROADCAST [UR4], [UR5] ;  /* 0x00000000040073ca */ /* 0x000fec0008000100 */
[----:B------:R-:W-:Y:S02]  /*3100*/  USEL UR4, URZ, 0x1, UP0 ;  /* 0x00000001ff047887 */ /* 0x000fe40008000000 */
[----:B------:R-:W-:-:S04]  /*3110*/  USEL UR6, UR6, URZ, UP0 ;  /* 0x000000ff06067287 */ /* 0x000fc80008000000 */
[----:B------:R-:W-:Y:S02]  /*3120*/  LOP3.LUT R12, R12, UR4, RZ, 0x3c, !PT ;  /* 0x000000040c0c7c12 */ /* 0x000fe4000f8e3cff */
[----:B-1----:R-:W-:-:S04]  /*3130*/  SHF.L.U32 R4, R10, 0x1f, RZ ;  /* 0x0000001f0a047819 */ /* 0x002fc800000006ff */
[----:B------:R-:W1:Y:S02]  /*3140*/  SYNCS.PHASECHK.TRANS64.TRYWAIT P1, [R0+URZ+0xf0], R4 ;  /* 0x0000f004000075a7 */ /* 0x000e6400080211ff */
[----:B-1----:R-:W-:Y:S05]  /*3150*/  @!P1 BRA `(.L_x_61) ;  /* 0x00000068009c9947 */ /* 0x002fea0003800000 */
.L_x_172:
[C---:B-1----:R-:W-:Y:S01]  /*3160*/  LEA R4, R11.reuse, UR37, 0x4 ;  /* 0x000000250b047c11 */ /* 0x042fe2000f8e20ff */
[----:B------:R-:W-:Y:S01]  /*3170*/  VIADD R0, R0, 0x100 ;  /* 0x0000010000007836 */ /* 0x000fe20000000000 */
[----:B------:R-:W-:Y:S01]  /*3180*/  SEL R8, R8, RZ, P0 ;  /* 0x000000ff08087207 */ /* 0x000fe20000000000 */
[----:B------:R-:W-:-:S03]  /*3190*/  VIADD R11, R11, 0x1 ;  /* 0x000000010b0b7836 */ /* 0x000fc60000000000 */
[----:B------:R-:W1:Y:S01]  /*31a0*/  LDS.128 R4, [R4+0x160] ;  /* 0x0001600004047984 */ /* 0x000e620000000c00 */
[----:B------:R-:W-:Y:S02]  /*31b0*/  PRMT R0, RZ, 0x654, R0 ;  /* 0x00000654ff007816 */ /* 0x000fe40000000000 */
[C---:B------:R-:W-:Y:S01]  /*31c0*/  ISETP.NE.AND P1, PT, R11.reuse, 0x2, PT ;  /* 0x000000020b00780c */ /* 0x040fe20003f25270 */
[----:B------:R-:W-:Y:S01]  /*31d0*/  @!PT LDS RZ, [RZ] ;  /* 0x00000000fffff984 */ /* 0x000fe20000000800 */
[----:B------:R-:W-:Y:S01]  /*31e0*/  @!PT LDS RZ, [RZ] ;  /* 0x00000000fffff984 */ /* 0x000fe20000000800 */
[----:B------:R-:W-:Y:S01]  /*31f0*/  @!PT LDS RZ, [RZ] ;  /* 0x00000000fffff984 */ /* 0x000fe20000000800 */
[----:B------:R-:W-:Y:S01]  /*3200*/  @!PT LDS RZ, [RZ] ;  /* 0x00000000fffff984 */ /* 0x000fe20000000800 */
[----:B------:R3:W-:Y:S06]  /*3210*/  MEMBAR.ALL.CTA ;  /* 0x0000000000007992 */ /* 0x0007ec0000008000 */
[----:B---3--:R-:W3:Y:S01]  /*3220*/  FENCE.VIEW.ASYNC.S ;  /* 0x00000000000073c6 */ /* 0x008ee20000000000 */
[----:B------:R-:W-:Y:S01]  /*3230*/  SEL R11, R11, RZ, P1 ;  /* 0x000000ff0b0b7207 */ /* 0x000fe20000800000 */
[----:B---3--:R3:W-:Y:S01]  /*3240*/  SYNCS.ARRIVE.TRANS64.RED.A1T0 RZ, [R0+URZ], RZ ;  /* 0x000000ff00ff79a7 */ /* 0x0087e200081004ff */
[----:B-1----:R-:W-:-:S02]  /*3250*/  LOP3.LUT P3, RZ, R6, 0x1, RZ, 0xc0, !PT ;  /* 0x0000000106ff7812 */ /* 0x002fc4000786c0ff */
[----:B------:R-:W-:-:S04]  /*3260*/  SEL R4, RZ, 0x1, P1 ;  /* 0x00000001ff047807 */ /* 0x000fc80000800000 */
[----:B------:R-:W-:Y:S02]  /*3270*/  LOP3.LUT R10, R10, R4, RZ, 0x3c, !PT ;  /* 0x000000040a0a7212 */ /* 0x000fe400078e3cff */
[----:B---3--:R-:W-:-:S04]  /*3280*/  SEL R0, RZ, 0x1, P0 ;  /* 0x00000001ff007807 */ /* 0x008fc80000000000 */
[----:B------:R-:W-:Y:S01]  /*3290*/  LOP3.LUT R9, R9, R0, RZ, 0x3c, !PT ;  /* 0x0000000009097212 */ /* 0x000fe200078e3cff */
[----:B------:R-:W-:Y:S06]  /*32a0*/  @P3 BRA `(.L_x_62) ;  /* 0xfffffffc002c3947 */ /* 0x000fec000383ffff */
[----:B------:R-:W-:Y:S01]  /*32b0*/  ULEA UR5, UR6, UR37, 0x3 ;  /* 0x0000002506057291 */ /* 0x000fe2000f8e18ff */
[----:B------:R-:W-:-:S08]  /*32c0*/  SHF.L.U32 R2, R12, 0x1f, RZ ;  /* 0x0000001f0c027819 */ /* 0x000fd000000006ff */
[----:B------:R-:W1:Y:S02]  /*32d0*/  SYNCS.PHASECHK.TRANS64 P0, [UR5+0x100], R2 ;  /* 0x00010002ff0075a7 */ /* 0x000e640008001005 */
[----:B-1----:R-:W-:Y:S05]  /*32e0*/  @P0 BRA `(.L_x_63) ;  /* 0x0000000000080947 */ /* 0x002fea0003800000 */
[----:B------:R-:W1:Y:S02]  /*32f0*/  SYNCS.PHASECHK.TRANS64.TRYWAIT P0, [UR5+0x100], R2 ;  /* 0x00010002ff0075a7 */ /* 0x000e640008001105 */
[----:B-1----:R-:W-:Y:S05]  /*3300*/  @!P0 BRA `(.L_x_64) ;  /* 0x0000006800448947 */ /* 0x002fea0003800000 */
.L_x_63:
[----:B------:R-:W-:-:S04]  /*3310*/  UIADD3 UR4, UPT, UPT, UR6, 0x1, URZ ;  /* 0x0000000106047890 */ /* 0x000fc8000fffe0ff */
[----:B------:R-:W-:-:S04]  /*3320*/  UISETP.NE.AND UP0, UPT, UR4, 0x2, UPT ;  /* 0x000000020400788c */ /* 0x000fc8000bf05270 */
[----:B------:R-:W-:Y:S02]  /*3330*/  USEL UR7, URZ, 0x1, UP0 ;  /* 0x00000001ff077887 */ /* 0x000fe40008000000 */
[----:B------:R-:W-:-:S04]  /*3340*/  USEL UR4, UR4, URZ, UP0 ;  /* 0x000000ff04047287 */ /* 0x000fc80008000000 */
[----:B------:R-:W-:Y:S01]  /*3350*/  ULEA UR4, UR4, UR37, 0x3 ;  /* 0x0000002504047291 */ /* 0x000fe2000f8e18ff */
[----:B-1----:R-:W-:-:S04]  /*3360*/  LOP3.LUT R2, R12, UR7, RZ, 0x3c, !PT ;  /* 0x000000070c027c12 */ /* 0x002fc8000f8e3cff */
[----:B------:R-:W-:-:S04]  /*3370*/  SHF.L.U32 R0, R2, 0x1f, RZ ;  /* 0x0000001f02007819 */ /* 0x000fc800000006ff */
[----:B------:R-:W1:Y:S02]  /*3380*/  SYNCS.PHASECHK.TRANS64 P0, [UR4+0x100], R0 ;  /* 0x00010000ff0075a7 */ /* 0x000e640008001004 */
[----:B-1----:R-:W-:Y:S05]  /*3390*/  @P0 EXIT ;  /* 0x000000000000094d */ /* 0x002fea0003800000 */
[----:B------:R-:W-:Y:S02]  /*33a0*/  SHF.L.U32 R2, R2, 0x1f, RZ ;  /* 0x0000001f02027819 */ /* 0x000fe400000006ff */
[----:B------:R-:W-:-:S07]  /*33b0*/  MOV R0, UR4 ;  /* 0x0000000400007c02 */ /* 0x000fce0008000f00 */
.L_x_65:
[----:B-1----:R1:W3:Y:S02]  /*33c0*/  SYNCS.PHASECHK.TRANS64.TRYWAIT P0, [R0+URZ+0x100], R2 ;  /* 0x00010002000075a7 */ /* 0x0022e400080011ff */
[----:B---3--:R-:W-:Y:S05]  /*33d0*/  @!P0 NANOSLEEP.SYNCS 0x989680 ;  /* 0x009896800000895d */ /* 0x008fea0003900000 */
[----:B------:R-:W3:Y:S02]  /*33e0*/  @!P0 SYNCS.PHASECHK.TRANS64 P0, [R0+URZ+0x100], R2 ;  /* 0x00010002000085a7 */ /* 0x000ee400080010ff */
[----:B---3--:R-:W-:Y:S05]  /*33f0*/  @P0 EXIT ;  /* 0x000000000000094d */ /* 0x008fea0003800000 */
[----:B------:R-:W-:Y:S05]  /*3400*/  BRA `(.L_x_65) ;  /* 0xfffffffc00ec7947 */ /* 0x000fea000383ffff */
.L_x_58:
[----:B------:R-:W-:Y:S05]  /*3410*/  BRA.U UP4, `(.L_x_66) ;  /* 0x0000000d04d07547 */ /* 0x000fea000b800000 */
[----:B------:R-:W-:Y:S01]  /*3420*/  UMOV UR4, 0x40 ;  /* 0x0000004000047882 */ /* 0x000fe20000000000 */
[----:B------:R-:W-:Y:S01]  /*3430*/  NOP ;  /* 0x0000000000007918 */ /* 0x000fe20000000000 */
[----:B------:R-:W-:Y:S01]  /*3440*/  ULEA UR4, UR37, UR4, 0x18 ;  /* 0x0000000425047291 */ /* 0x000fe2000f8ec0ff */
[----:B------:R-:W-:Y:S02]  /*3450*/  UMOV UR5, 0x400 ;  /* 0x0000040000057882 */ /* 0x000fe40000000000 */
[----:B------:R-:W-:-:S06]  /*3460*/  ULEA UR37, UR37, UR5, 0x18 ;  /* 0x0000000525257291 */ /* 0x000fcc000f8ec0ff */
[----:B------:R-:W1:Y:S02]  /*3470*/  LDS.U8 R2, [UR4+0x1c] ;  /* 0x00001c04ff027984 */ /* 0x000e640008000000 */
[----:B-1----:R-:W-:-:S13]  /*3480*/  ISETP.NE.AND P0, PT, R2, RZ, PT ;  /* 0x000000ff0200720c */ /* 0x002fda0003f05270 */
[----:B------:R-:W-:Y:S05]  /*3490*/  @P0 BRA `(.L_x_67) ;  /* 0x0000000000580947 */ /* 0x000fea0003800000 */
[----:B------:R-:W-:-:S13]  /*34a0*/  ELECT P0, URZ, PT ;  /* 0x0000000000ff782f */ /* 0x000fda0003800000 */
[----:B------:R-:W-:Y:S05]  /*34b0*/  @!P0 BRA `(.L_x_68) ;  /* 0x0000000000608947 */ /* 0x000fea0003800000 */
[----:B------:R-:W-:Y:S01]  /*34c0*/  UMOV UR5, 0x10 ;  /* 0x0000001000057882 */ /* 0x000fe20000000000 */
[----:B------:R-:W-:Y:S01]  /*34d0*/  HFMA2 R2, -RZ, RZ, 0, 5.9604644775390625e-08 ;  /* 0x00000001ff027431 */ /* 0x000fe200000001ff */
[----:B------:R-:W-:-:S03]  /*34e0*/  MOV R3, 0xffff ;  /* 0x0000ffff00037802 */ /* 0x000fc60000000f00 */
[----:B------:R-:W-:Y:S04]  /*34f0*/  DEPBAR.LE SB1, 0x36 ;  /* 0x00009d800000791a */ /* 0x000fe80000000000 */
[----:B------:R-:W1:Y:S02]  /*3500*/  UTCATOMSWS.FIND_AND_SET.ALIGN UP0, UR5, UR5 ;  /* 0x00000005000575e3 */ /* 0x000e640008000800 */
[----:B-1----:R-:W-:Y:S01]  /*3510*/  MOV R4, UR5 ;  /* 0x0000000500047c02 */ /* 0x002fe20008000f00 */
[----:B------:R-:W-:Y:S06]  /*3520*/  BRA.U UP0, `(.L_x_69) ;  /* 0x0000000100187547 */ /* 0x000fec000b800000 */
.L_x_70:
[----:B------:R-:W-:Y:S05]  /*3530*/  NANOSLEEP 0x64 ;  /* 0x000000640000795d */ /* 0x000fea0003800000 */
[----:B------:R-:W-:-:S05]  /*3540*/  UMOV UR5, 0x10 ;  /* 0x0000001000057882 */ /* 0x000fca0000000000 */
[----:B------:R-:W-:Y:S04]  /*3550*/  DEPBAR.LE SB1, 0x36 ;  /* 0x00009d800000791a */ /* 0x000fe80000000000 */
[----:B------:R-:W1:Y:S02]  /*3560*/  UTCATOMSWS.FIND_AND_SET.ALIGN UP0, UR5, UR5 ;  /* 0x00000005000575e3 */ /* 0x000e640008000800 */
[----:B-1----:R-:W-:Y:S01]  /*3570*/  MOV R4, UR5 ;  /* 0x0000000500047c02 */ /* 0x002fe20008000f00 */
[----:B------:R-:W-:Y:S05]  /*3580*/  BRA.U !UP0, `(.L_x_70) ;  /* 0xfffffffd08e87547 */ /* 0x000fea000b83ffff */
.L_x_69:
[-C--:B------:R-:W-:Y:S02]  /*3590*/  SHF.L.U32 R3, R3, R4.reuse, RZ ;  /* 0x0000000403037219 */ /* 0x080fe400000006ff */
[----:B------:R-:W-:Y:S01]  /*35a0*/  SHF.L.U32 R2, R2, R4, RZ ;  /* 0x0000000402027219 */ /* 0x000fe200000006ff */
[----:B------:R-:W-:Y:S02]  /*35b0*/  IMAD.SHL.U32 R4, R4, 0x20, RZ ;  /* 0x0000002004047824 */ /* 0x000fe400078e00ff */
[----:B------:R1:W-:Y:S04]  /*35c0*/  ATOMS.OR RZ, [UR4+0x14], R3 ;  /* 0x00001403ffff798c */ /* 0x0003e8000b000004 */
[----:B------:R1:W-:Y:S04]  /*35d0*/  ATOMS.OR RZ, [UR4+0x18], R2 ;  /* 0x00001802ffff798c */ /* 0x0003e8000b000004 */
[----:B------:R1:W-:Y:S01]  /*35e0*/  STS [UR37+0x180], R4 ;  /* 0x00018004ff007988 */ /* 0x0003e20008000825 */
[----:B------:R-:W-:Y:S05]  /*35f0*/  BRA `(.L_x_68) ;  /* 0x0000000000107947 */ /* 0x000fea0003800000 */
.L_x_67:
[----:B------:R-:W-:-:S05]  /*3600*/  MOV R2, 0xffffffff ;  /* 0xffffffff00027802 */ /* 0x000fca0000000f00 */
[----:B------:R1:W-:Y:S02]  /*3610*/  STS [UR37+0x180], R2 ;  /* 0x00018002ff007988 */ /* 0x0003e40008000825 */
[----:B-1----:R-:W-:Y:S02]  /*3620*/  MOV R2, 0x3640 ;  /* 0x0000364000027802 */ /* 0x002fe40000000f00 */
[----:B--2--5:R-:W-:Y:S05]  /*3630*/  CALL.REL.NOINC `($__internal_1_$__cuda_sm10x_tcgen05_guardrail_trap_phase_invalid_during_alloc) ;  /* 0x0000006c00607944 */ /* 0x024fea0003c00000 */
.L_x_68:
[----:B------:R-:W-:Y:S05]  /*3640*/  WARPSYNC.ALL ;  /* 0x0000000000007948 */ /* 0x000fea0003800000 */
[----:B------:R-:W3:Y:S01]  /*3650*/  S2UR UR9, SR_CgaCtaId ;  /* 0x00000000000979c3 */ /* 0x000ee20000008800 */
[----:B------:R-:W-:Y:S01]  /*3660*/  UMOV UR4, 0x400 ;  /* 0x0000040000047882 */ /* 0x000fe20000000000 */
[----:B------:R-:W-:-:S06]  /*3670*/  NOP ;  /* 0x0000000000007918 */ /* 0x000fcc0000000000 */
[----:B------:R-:W-:Y:S06]  /*3680*/  BAR.ARV 0x6, 0xa0 ;  /* 0x0182800000007b1d */ /* 0x000fec0000002000 */
[----:B------:R-:W4:Y:S01]  /*3690*/  LDCU UR10, c[0x0][0x38c] ;  /* 0x00007180ff0a77ac */ /* 0x000f220008000800 */
[----:B------:R-:W-:Y:S01]  /*36a0*/  LOP3.LUT R0, R0, 0xffff, RZ, 0xc0, !PT ;  /* 0x0000ffff00007812 */ /* 0x000fe200078ec0ff */
[----:B------:R-:W-:Y:S01]  /*36b0*/  IMAD.MOV.U32 R11, RZ, RZ, 0x1 ;  /* 0x00000001ff0b7424 */ /* 0x000fe200078e00ff */
[----:B------:R-:W-:Y:S01]  /*36c0*/  CS2R R8, SRZ ;  /* 0x0000000000087805 */ /* 0x000fe2000001ff00 */
[----:B------:R-:W-:Y:S01]  /*36d0*/  IMAD.MOV.U32 R10, RZ, RZ, RZ ;  /* 0x000000ffff0a7224 */ /* 0x000fe200078e00ff */
[----:B------:R-:W-:Y:S01]  /*36e0*/  R2UR UR13, R0 ;  /* 0x00000000000d72ca */ /* 0x000fe200000e0000 */
[----:B------:R-:W-:Y:S01]  /*36f0*/  UMOV UR24, URZ ;  /* 0x000000ff00187c82 */ /* 0x000fe20008000000 */
[----:B------:R-:W-:Y:S01]  /*3700*/  UMOV UR23, URZ ;  /* 0x000000ff00177c82 */ /* 0x000fe20008000000 */
[----:B---3--:R-:W-:Y:S01]  /*3710*/  ULEA UR9, UR9, UR4, 0x18 ;  /* 0x0000000409097291 */ /* 0x008fe2000f8ec0ff */
[----:B------:R-:W3:Y:S03]  /*3720*/  LDCU UR4, c[0x0][0x38c] ;  /* 0x00007180ff0477ac */ /* 0x000ee60008000800 */
[----:B------:R-:W-:-:S02]  /*3730*/  UIADD3 UR15, UPT, UPT, UR9, 0x8400, URZ ;  /* 0x00008400090f7890 */ /* 0x000fc4000fffe0ff */
[----:B------:R-:W-:-:S03]  /*3740*/  UIADD3 UR16, UPT, UPT, UR9, 0x1c400, URZ ;  /* 0x0001c40009107890 */ /* 0x000fc6000fffe0ff */
[----:B-1----:R-:W1:Y:S01]  /*3750*/  LDS R2, [UR9+0x180] ;  /* 0x00018009ff027984 */ /* 0x002e620008000800 */
[----:B------:R-:W-:Y:S02]  /*3760*/  UIADD3 UR17, UPT, UPT, UR9, 0x30400, URZ ;  /* 0x0003040009117890 */ /* 0x000fe4000fffe0ff */
[----:B------:R-:W-:Y:S02]  /*3770*/  UIADD3 UR18, UPT, UPT, UR9, 0x32c00, URZ ;  /* 0x00032c0009127890 */ /* 0x000fe4000fffe0ff */
[----:B------:R-:W-:Y:S02]  /*3780*/  USHF.R.U32.HI UR15, URZ, 0x4, UR15 ;  /* 0x00000004ff0f7899 */ /* 0x000fe4000801160f */
[----:B------:R-:W-:Y:S02]  /*3790*/  USHF.R.U32.HI UR16, URZ, 0x4, UR16 ;  /* 0x00000004ff107899 */ /* 0x000fe40008011610 */
[----:B------:R-:W-:Y:S02]  /*37a0*/  USHF.R.U32.HI UR17, URZ, 0x4, UR17 ;  /* 0x00000004ff117899 */ /* 0x000fe40008011611 */
[----:B---3--:R-:W-:-:S02]  /*37b0*/  UIADD3 UR4, UPT, UPT, UR4, 0x7f, URZ ;  /* 0x0000007f04047890 */ /* 0x008fc4000fffe0ff */
[----:B------:R-:W-:Y:S02]  /*37c0*/  USHF.R.U32.HI UR18, URZ, 0x4, UR18 ;  /* 0x00000004ff127899 */ /* 0x000fe40008011612 */
[----:B------:R-:W-:Y:S02]  /*37d0*/  USHF.R.S32.HI UR8, URZ, 0x1f, UR4 ;  /* 0x0000001fff087899 */ /* 0x000fe40008011404 */
[----:B------:R-:W-:Y:S02]  /*37e0*/  ULOP3.LUT UR15, UR15, 0x3fff, URZ, 0xc0, !UPT ;  /* 0x00003fff0f0f7892 */ /* 0x000fe4000f8ec0ff */
[----:B------:R-:W-:Y:S02]  /*37f0*/  ULEA.HI UR8, UR8, UR4, URZ, 0x7 ;  /* 0x0000000408087291 */ /* 0x000fe4000f8f38ff */
[----:B------:R-:W-:Y:S02]  /*3800*/  ULOP3.LUT UR16, UR16, 0x3fff, URZ, 0xc0, !UPT ;  /* 0x00003fff10107892 */ /* 0x000fe4000f8ec0ff */
[----:B------:R-:W-:-:S02]  /*3810*/  USHF.R.S32.HI UR8, URZ, 0x7, UR8 ;  /* 0x00000007ff087899 */ /* 0x000fc40008011408 */
[----:B------:R-:W-:Y:S02]  /*3820*/  ULOP3.LUT UR17, UR17, 0x3fff, URZ, 0xc0, !UPT ;  /* 0x00003fff11117892 */ /* 0x000fe4000f8ec0ff */
[----:B------:R-:W-:Y:S02]  /*3830*/  UISETP.LT.AND UP0, UPT, UR8, 0x1, UPT ;  /* 0x000000010800788c */ /* 0x000fe4000bf01270 */
[----:B------:R-:W-:Y:S02]  /*3840*/  ULOP3.LUT UR18, UR18, 0x3fff, URZ, 0xc0, !UPT ;  /* 0x00003fff12127892 */ /* 0x000fe4000f8ec0ff */
[----:B------:R-:W-:Y:S02]  /*3850*/  USEL UR14, UR8, 0x1, !UP0 ;  /* 0x00000001080e7887 */ /* 0x000fe4000c000000 */
[----:B------:R-:W-:Y:S02]  /*3860*/  ULOP3.LUT UR15, UR15, 0x10000, URZ, 0xfc, !UPT ;  /* 0x000100000f0f7892 */ /* 0x000fe4000f8efcff */
[----:B------:R-:W-:-:S02]  /*3870*/  ULOP3.LUT UR16, UR16, 0x10000, URZ, 0xfc, !UPT ;  /* 0x0001000010107892 */ /* 0x000fc4000f8efcff */
[----:B------:R-:W-:Y:S02]  /*3880*/  ULOP3.LUT UR17, UR17, 0x10000, URZ, 0xfc, !UPT ;  /* 0x0001000011117892 */ /* 0x000fe4000f8efcff */
[----:B------:R-:W-:Y:S01]  /*3890*/  ULOP3.LUT UR18, UR18, 0x10000, URZ, 0xfc, !UPT ;  /* 0x0001000012127892 */ /* 0x000fe2000f8efcff */
[----:B-1----:R-:W-:Y:S01]  /*38a0*/  R2UR UR25, R2 ;  /* 0x00000000021972ca */ /* 0x002fe200000e0000 */
[----:B------:R-:W-:Y:S02]  /*38b0*/  UIADD3 UR14, UPT, UPT, -UR14, URZ, URZ ;  /* 0x000000ff0e0e7290 */ /* 0x000fe4000fffe1ff */
[----:B----4-:R-:W-:-:S10]  /*38c0*/  UISETP.GE.AND UP3, UPT, UR10, 0x1, UPT ;  /* 0x000000010a00788c */ /* 0x010fd4000bf66270 */
[----:B------:R-:W-:Y:S02]  /*38d0*/  UIADD3 UR7, UPT, UPT, UR25, 0x108, URZ ;  /* 0x0000010819077890 */ /* 0x000fe4000fffe0ff */
[----:B------:R-:W-:Y:S02]  /*38e0*/  UIADD3 UR5, UPT, UPT, UR25, 0x10c, URZ ;  /* 0x0000010c19057890 */ /* 0x000fe4000fffe0ff */
[----:B------:R-:W-:Y:S02]  /*38f0*/  UIADD3 UR6, UPT, UPT, UR25, 0x100, URZ ;  /* 0x0000010019067890 */ /* 0x000fe4000fffe0ff */
[----:B------:R-:W-:Y:S02]  /*3900*/  UIADD3 UR4, UPT, UPT, UR25, 0x104, URZ ;  /* 0x0000010419047890 */ /* 0x000fe4000fffe0ff */
[----:B------:R-:W-:Y:S02]  /*3910*/  USHF.R.U32.HI UR28, URZ, 0x1a, UR7 ;  /* 0x0000001aff1c7899 */ /* 0x000fe40008011607 */
[----:B------:R-:W-:-:S02]  /*3920*/  USHF.R.U32.HI UR26, URZ, 0x1a, UR5 ;  /* 0x0000001aff1a7899 */ /* 0x000fc40008011605 */
[----:B------:R-:W-:Y:S02]  /*3930*/  USHF.R.U32.HI UR29, URZ, 0x11, UR6 ;  /* 0x00000011ff1d7899 */ /* 0x000fe40008011606 */
[----:B------:R-:W-:Y:S02]  /*3940*/  USHF.R.U32.HI UR27, URZ, 0x11, UR4 ;  /* 0x00000011ff1b7899 */ /* 0x000fe40008011604 */
[----:B------:R-:W-:Y:S02]  /*3950*/  ULOP3.LUT UR28, UR28, 0x30, URZ, 0xc0, !UPT ;  /* 0x000000301c1c7892 */ /* 0x000fe4000f8ec0ff */
[----:B------:R-:W-:Y:S02]  /*3960*/  ULOP3.LUT UR26, UR26, 0x30, URZ, 0xc0, !UPT ;  /* 0x000000301a1a7892 */ /* 0x000fe4000f8ec0ff */
[----:B------:R-:W-:Y:S02]  /*3970*/  ULOP3.LUT UR29, UR29, 0x6000, URZ, 0xc0, !UPT ;  /* 0x000060001d1d7892 */ /* 0x000fe4000f8ec0ff */
[----:B------:R-:W-:-:S02]  /*3980*/  ULOP3.LUT UR27, UR27, 0x6000, URZ, 0xc0, !UPT ;  /* 0x000060001b1b7892 */ /* 0x000fc4000f8ec0ff */
[----:B------:R-:W-:Y:S02]  /*3990*/  ULOP3.LUT UR28, UR28, 0x480, URZ, 0xfc, !UPT ;  /* 0x000004801c1c7892 */ /* 0x000fe4000f8efcff */
[----:B------:R-:W-:Y:S02]  /*39a0*/  ULOP3.LUT UR26, UR26, 0x480, URZ, 0xfc, !UPT ;  /* 0x000004801a1a7892 */ /* 0x000fe4000f8efcff */
[----:B------:R-:W-:Y:S02]  /*39b0*/  ULOP3.LUT UR29, UR29, 0x820, URZ, 0xfc, !UPT ;  /* 0x000008201d1d7892 */ /* 0x000fe4000f8efcff */
[----:B------:R-:W-:Y:S02]  /*39c0*/  ULOP3.LUT UR27, UR27, 0x820, URZ, 0xfc, !UPT ;  /* 0x000008201b1b7892 */ /* 0x000fe4000f8efcff */
[----:B------:R-:W-:Y:S02]  /*39d0*/  UPRMT UR29, UR28, 0x5410, UR29 ;  /* 0x000054101c1d7896 */ /* 0x000fe4000800001d */
[----:B------:R-:W-:Y:S01]  /*39e0*/  UPRMT UR27, UR26, 0x5410, UR27 ;  /* 0x000054101a1b7896 */ /* 0x000fe2000800001b */
[----:B------:R-:W-:-:S02]  /*39f0*/  UMOV UR28, URZ ;  /* 0x000000ff001c7c82 */ /* 0x000fc40008000000 */
[----:B------:R-:W-:-:S09]  /*3a00*/  UMOV UR26, URZ ;  /* 0x000000ff001a7c82 */ /* 0x000fd20008000000 */
.L_x_77:
[----:B------:R-:W-:Y:S02]  /*3a10*/  LEA R0, R10, UR9, 0x3 ;  /* 0x000000090a007c11 */ /* 0x000fe4000f8e18ff */
[----:B------:R-:W-:Y:S02]  /*3a20*/  SHF.L.U32 R2, R9, 0x1f, RZ ;  /* 0x0000001f09027819 */ /* 0x000fe400000006ff */
[----:B------:R-:W-:Y:S01]  /*3a30*/  PLOP3.LUT P0, PT, PT, PT, UP3, 0x80, 0x8 ;  /* 0x000000000008781c */ /* 0x000fe20003f0f038 */
[----:B------:R-:W-:Y:S01]  /*3a40*/  VIADD R3, R0, 0x100 ;  /* 0x0000010000037836 */ /* 0x000fe20000000000 */
[----:B-1----:R-:W1:Y:S02]  /*3a50*/  SYNCS.PHASECHK.TRANS64.TRYWAIT P1, [R0+URZ+0xf0], R2 ;  /* 0x0000f002000075a7 */ /* 0x002e6400080211ff */
[----:B-1--4-:R-:W-:Y:S09]  /*3a60*/  @!P1 BRA `(.L_x_71) ;  /* 0x0000006000849947 */ /* 0x012ff20003800000 */
.L_x_174:
[----:B------:R-:W-:Y:S01]  /*3a70*/  LEA R4, R10, UR9, 0x4 ;  /* 0x000000090a047c11 */ /* 0x000fe2000f8e20ff */
[----:B------:R-:W-:Y:S01]  /*3a80*/  @UP3 ULEA UR10, UR23, UR9, 0x3 ;  /* 0x00000009170a3291 */ /* 0x000fe2000f8e18ff */
[----:B------:R-:W-:Y:S01]  /*3a90*/  PLOP3.LUT P2, PT, PT, PT, PT, 0x80, 0x8 ;  /* 0x000000000008781c */ /* 0x000fe20003f4f070 */
[----:B------:R-:W-:Y:S01]  /*3aa0*/  ULEA UR11, UR24, UR9, 0x3 ;  /* 0x00000009180b7291 */ /* 0x000fe2000f8e18ff */
[----:B------:R-:W-:Y:S01]  /*3ab0*/  PRMT R3, RZ, 0x654, R3 ;  /* 0x00000654ff037816 */ /* 0x000fe20000000003 */
[----:B------:R-:W-:Y:S01]  /*3ac0*/  ULEA UR12, UR24, UR25, 0x7 ;  /* 0x00000019180c7291 */ /* 0x000fe2000f8e38ff */
[----:B------:R-:W3:Y:S01]  /*3ad0*/  LDS.128 R4, [R4+0x160] ;  /* 0x0001600004047984 */ /* 0x000ee20000000c00 */
[----:B-1----:R-:W-:Y:S02]  /*3ae0*/  @P0 SHF.L.U32 R2, R8, 0x1f, RZ ;  /* 0x0000001f08020819 */ /* 0x002fe400000006ff */
[----:B------:R-:W-:Y:S01]  /*3af0*/  SHF.L.U32 R0, R11, 0x1f, RZ ;  /* 0x0000001f0b007819 */ /* 0x000fe200000006ff */
[----:B------:R-:W-:Y:S01]  /*3b00*/  @!PT LDS RZ, [RZ] ;  /* 0x00000000fffff984 */ /* 0x000fe20000000800 */
[----:B------:R-:W-:Y:S01]  /*3b10*/  @!PT LDS RZ, [RZ] ;  /* 0x00000000fffff984 */ /* 0x000fe20000000800 */
[----:B------:R-:W-:Y:S01]  /*3b20*/  @!PT LDS RZ, [RZ] ;  /* 0x00000000fffff984 */ /* 0x000fe20000000800 */
[----:B------:R-:W-:Y:S01]  /*3b30*/  @!PT LDS RZ, [RZ] ;  /* 0x00000000fffff984 */ /* 0x000fe20000000800 */
[----:B------:R1:W-:Y:S06]  /*3b40*/  MEMBAR.ALL.CTA ;  /* 0x0000000000007992 */ /* 0x0003ec0000008000 */
[----:B-1----:R-:W1:Y:S02]  /*3b50*/  FENCE.VIEW.ASYNC.S ;  /* 0x00000000000073c6 */ /* 0x002e640000000000 */
[----:B-1----:R1:W-:Y:S01]  /*3b60*/  SYNCS.ARRIVE.TRANS64.RED.A1T0 RZ, [R3+URZ], RZ ;  /* 0x000000ff03ff79a7 */ /* 0x0023e200081004ff */
[----:B------:R1:W4:Y:S01]  /*3b70*/  @P0 SYNCS.PHASECHK.TRANS64.TRYWAIT P2, [UR10], R2 ;  /* 0x00000002ff0005a7 */ /* 0x000322000804110a */
[----:B---3--:R-:W-:Y:S01]  /*3b80*/  LOP3.LUT P1, RZ, R6, 0x1, RZ, 0xc0, !PT ;  /* 0x0000000106ff7812 */ /* 0x008fe2000782c0ff */
[----:B------:R-:W3:Y:S02]  /*3b90*/  SYNCS.PHASECHK.TRANS64.TRYWAIT P0, [UR11+0x120], R0 ;  /* 0x00012000ff0075a7 */ /* 0x000ee4000800110b */
[----:B-1-34-:R-:W-:Y:S10]  /*3ba0*/  @!P0 BRA `(.L_x_72) ;  /* 0x0000006000488947 */ /* 0x01aff40003800000 */
.L_x_176:
[----:B------:R-:W-:Y:S01]  /*3bb0*/  IADD3 R10, PT, PT, R10, 0x1, RZ ;  /* 0x000000010a0a7810 */ /* 0x000fe20007ffe0ff */
[----:B------:R-:W-:Y:S06]  /*3bc0*/  BRA.U !UP3, `(.L_x_73) ;  /* 0x000000010bcc7547 */ /* 0x000fec000b800000 */
[----:B------:R-:W-:Y:S01]  /*3bd0*/  UMOV UR22, URZ ;  /* 0x000000ff00167c82 */ /* 0x000fe20008000000 */
[----:B------:R-:W-:Y:S01]  /*3be0*/  UMOV UR21, UR14 ;  /* 0x0000000e00157c82 */ /* 0x000fe20008000000 */
[----:B------:R-:W-:Y:S01]  /*3bf0*/  UMOV UR20, UR8 ;  /* 0x0000000800147c82 */ /* 0x000fe20008000000 */
[----:B------:R-:W-:-:S05]  /*3c00*/  UMOV UR19, UR23 ;  /* 0x0000001700137c82 */ /* 0x000fca0008000000 */
.L_x_76:
[----:B------:R-:W-:Y:S02]  /*3c10*/  UIADD3 UR21, UPT, UPT, UR21, 0x1, URZ ;  /* 0x0000000115157890 */ /* 0x000fe4000fffe0ff */
[----:B---3--:R-:W-:Y:S02]  /*3c20*/  ULEA UR10, UR19, UR9, 0x3 ;  /* 0x00000009130a7291 */ /* 0x008fe4000f8e18ff */
[----:B------:R-:W-:Y:S01]  /*3c30*/  UISETP.NE.AND UP0, UPT, UR21, URZ, UPT ;  /* 0x000000ff1500728c */ /* 0x000fe2000bf05270 */
[----:B----4-:R-:W-:Y:S10]  /*3c40*/  @P2 BRA `(.L_x_74) ;  /* 0x00000000000c2947 */ /* 0x010ff40003800000 */
[----:B-1----:R-:W-:Y:S04]  /*3c50*/  SHF.L.U32 R2, R8, 0x1f, RZ ;  /* 0x0000001f08027819 */ /* 0x002fe800000006ff */
[----:B------:R-:W1:Y:S02]  /*3c60*/  SYNCS.PHASECHK.TRANS64.TRYWAIT P0, [UR10], R2 ;  /* 0x00000002ff0075a7 */ /* 0x000e64000800110a */
[----:B-1----:R-:W-:Y:S05]  /*3c70*/  @!P0 BRA `(.L_x_75) ;  /* 0x00000060002c8947 */ /* 0x002fea0003800000 */
.L_x_74:
[----:B------:R-:W-:Y:S01]  /*3c80*/  UISETP.NE.AND UP1, UPT, UR20, 0x1, UPT ;  /* 0x000000011400788c */ /* 0x000fe2000bf25270 */
[----:B------:R-:W-:Y:S01]  /*3c90*/  PLOP3.LUT P2, PT, PT, PT, PT, 0x80, 0x8 ;  /* 0x000000000008781c */ /* 0x000fe20003f4f070 */
[----:B------:R-:W-:Y:S02]  /*3ca0*/  UIADD3 UR23, UPT, UPT, UR19, 0x1, URZ ;  /* 0x0000000113177890 */ /* 0x000fe4000fffe0ff */
[----:B------:R-:W-:Y:S02]  /*3cb0*/  ULEA UR34, UR19, UR17, 0x6 ;  /* 0x0000001113227291 */ /* 0x000fe4000f8e30ff */
[----:B------:R-:W-:Y:S01]  /*3cc0*/  UISETP.NE.AND UP2, UPT, UR23, 0xa, UPT ;  /* 0x0000000a1700788c */ /* 0x000fe2000bf45270 */
[----:B------:R-:W-:Y:S01]  /*3cd0*/  PLOP3.LUT P0, PT, PT, PT, UP1, 0x80, 0x8 ;  /* 0x000000000008781c */ /* 0x000fe20003f0f018 */
[----:B------:R-:W-:Y:S02]  /*3ce0*/  ULEA UR32, UR19, UR18, 0x6 ;  /* 0x0000001213207291 */ /* 0x000fe4000f8e30ff */
[----:B------:R-:W-:Y:S02]  /*3cf0*/  USEL UR31, URZ, 0x1, UP2 ;  /* 0x00000001ff1f7887 */ /* 0x000fe40009000000 */
[----:B------:R-:W-:Y:S02]  /*3d00*/  USEL UR23, UR23, URZ, UP2 ;  /* 0x000000ff17177287 */ /* 0x000fe40009000000 */
[----:B------:R-:W-:Y:S02]  /*3d10*/  ULEA UR36, UR19, UR15, 0x9 ;  /* 0x0000000f13247291 */ /* 0x000fe4000f8e48ff */
[----:B------:R-:W-:Y:S01]  /*3d20*/  @UP1 ULEA UR30, UR23, UR9, 0x3 ;  /* 0x00000009171e1291 */ /* 0x000fe2000f8e18ff */
[----:B------:R-:W-:Y:S01]  /*3d30*/  LOP3.LUT R8, R8, UR31, RZ, 0x3c, !PT ;  /* 0x0000001f08087c12 */ /* 0x000fe2000f8e3cff */
[----:B------:R-:W-:Y:S02]  /*3d40*/  UIADD3 UR44, UPT, UPT, UR34, 0x20, URZ ;  /* 0x00000020222c7890 */ /* 0x000fe4000fffe0ff */
[----:B------:R-:W-:Y:S01]  /*3d50*/  UISETP.NE.U32.AND UP1, UPT, UR22, URZ, UPT ;  /* 0x000000ff1600728c */ /* 0x000fe2000bf25070 */
[----:B-1----:R-:W-:Y:S01]  /*3d60*/  @P0 SHF.L.U32 R0, R8, 0x1f, RZ ;  /* 0x0000001f08000819 */ /* 0x002fe200000006ff */
[----:B------:R-:W-:Y:S02]  /*3d70*/  UIADD3 UR42, UPT, UPT, UR32, 0x20, URZ ;  /* 0x00000020202a7890 */ /* 0x000fe4000fffe0ff */
[----:B------:R-:W-:Y:S01]  /*3d80*/  UIADD3 UR38, UPT, UPT, UR36, 0x2, URZ ;  /* 0x0000000224267890 */ /* 0x000fe2000fffe0ff */
[----:B------:R3:W4:Y:S01]  /*3d90*/  @P0 SYNCS.PHASECHK.TRANS64.TRYWAIT P2, [UR30], R0 ;  /* 0x00000000ff0005a7 */ /* 0x000722000804111e */
[----:B------:R-:W-:Y:S02]  /*3da0*/  ULEA UR30, UR19, UR16, 0x9 ;  /* 0x00000010131e7291 */ /* 0x000fe4000f8e48ff */
[----:B------:R-:W-:Y:S02]  /*3db0*/  UIADD3 UR10, UPT, UPT, UR10, 0x50, URZ ;  /* 0x000000500a0a7890 */ /* 0x000fe4000fffe0ff */
[----:B------:R-:W-:Y:S02]  /*3dc0*/  UIADD3 UR40, UPT, UPT, UR30, 0x2, URZ ;  /* 0x000000021e287890 */ /* 0x000fe4000fffe0ff */
[----:B------:R-:W-:Y:S01]  /*3dd0*/  UIADD3 UR20, UPT, UPT, UR20, -0x1, URZ ;  /* 0xffffffff14147890 */ /* 0x000fe2000fffe0ff */
[----:B------:R-:W-:Y:S01]  /*3de0*/  UMOV UR35, 0x4008 ;  /* 0x0000400800237882 */ /* 0x000fe20000000000 */
[----:B------:R-:W-:Y:S01]  /*3df0*/  UMOV UR45, 0x4008 ;  /* 0x00004008002d7882 */ /* 0x000fe20000000000 */
[----:B------:R3:W-:Y:S01]  /*3e00*/  UTCCP.T.S.4x32dp128bit tmem[UR25+0x100], gdesc[UR34] ;  /* 0x00010022190079e7 */ /* 0x0007e20009100000 */
[----:B------:R3:W-:Y:S01]  /*3e10*/  UTCCP.T.S.4x32dp128bit tmem[UR25+0x104], gdesc[UR44] ;  /* 0x0001042c190079e7 */ /* 0x0007e20009100000 */
[----:B------:R-:W-:Y:S01]  /*3e20*/  UMOV UR33, 0x4008 ;  /* 0x0000400800217882 */ /* 0x000fe20000000000 */
[----:B------:R-:W-:Y:S01]  /*3e30*/  UMOV UR43, 0x4008 ;  /* 0x00004008002b7882 */ /* 0x000fe20000000000 */
[----:B------:R3:W-:Y:S01]  /*3e40*/  UTCCP.T.S.4x32dp128bit tmem[UR25+0x108], gdesc[UR32] ;  /* 0x00010820190079e7 */ /* 0x0007e20009100000 */
[----:B------:R3:W-:Y:S01]  /*3e50*/  UTCCP.T.S.4x32dp128bit tmem[UR25+0x10c], gdesc[UR42] ;  /* 0x00010c2a190079e7 */ /* 0x0007e20009100000 */
[----:B------:R-:W-:Y:S01]  /*3e60*/  UMOV UR31, 0x80004020 ;  /* 0x80004020001f7882 */ /* 0x000fe20000000000 */
[----:B------:R-:W-:Y:S01]  /*3e70*/  UMOV UR37, 0x80004020 ;  /* 0x8000402000257882 */ /* 0x000fe20000000000 */
[----:B------:R-:W-:Y:S01]  /*3e80*/  UMOV UR41, 0x80004020 ;  /* 0x8000402000297882 */ /* 0x000fe20000000000 */
[----:B------:R3:W-:Y:S01]  /*3e90*/  UTCOMMA.4X gdesc[UR36], gdesc[UR30], tmem[UR12], tmem[UR28], idesc[UR29], tmem[UR6], UP1 ;  /* 0x80061c1e240075ea */ /* 0x0007e2000880000c */
[----:B------:R-:W-:Y:S01]  /*3ea0*/  UMOV UR39, 0x80004020 ;  /* 0x8000402000277882 */ /* 0x000fe20000000000 */
[----:B------:R-:W-:Y:S01]  /*3eb0*/  UMOV UR22, 0x1 ;  /* 0x0000000100167882 */ /* 0x000fe20000000000 */
[----:B------:R3:W-:Y:S01]  /*3ec0*/  UTCOMMA.4X gdesc[UR38], gdesc[UR40], tmem[UR12], tmem[UR26], idesc[UR27], tmem[UR4], UPT ;  /* 0x80041a28260075ea */ /* 0x0007e2000b80000c */
[----:B------:R3:W-:Y:S01]  /*3ed0*/  UTCBAR.MULTICAST [UR10], URZ, UR13 ;  /* 0x000000ff0a0073e9 */ /* 0x0007e2000800080d */
[----:B------:R-:W-:Y:S01]  /*3ee0*/  UMOV UR19, UR23 ;  /* 0x0000001700137c82 */ /* 0x000fe20008000000 */
[----:B------:R-:W-:Y:S05]  /*3ef0*/  BRA.U UP0, `(.L_x_76) ;  /* 0xfffffffd00447547 */ /* 0x000fea000b83ffff */
.L_x_73:
[----:B------:R-:W-:Y:S01]  /*3f00*/  UIADD3 UR24, UPT, UPT, UR24, 0x1, URZ ;  /* 0x0000000118187890 */ /* 0x000fe2000fffe0ff */
[C---:B------:R-:W-:Y:S01]  /*3f10*/  ISETP.NE.AND P0, PT, R10.reuse, 0x2, PT ;  /* 0x000000020a00780c */ /* 0x040fe20003f05270 */
[----:B------:R-:W-:Y:S02]  /*3f20*/  UIADD3 UR11, UPT, UPT, UR11, 0x110, URZ ;  /* 0x000001100b0b7890 */ /* 0x000fe4000fffe0ff */
[----:B------:R-:W-:Y:S01]  /*3f30*/  UISETP.NE.AND UP0, UPT, UR24, 0x2, UPT ;  /* 0x000000021800788c */ /* 0x000fe2000bf05270 */
[----:B-1-3--:R-:W-:Y:S02]  /*3f40*/  SEL R0, RZ, 0x1, P0 ;  /* 0x00000001ff007807 */ /* 0x00afe40000000000 */
[----:B------:R-:W-:Y:S01]  /*3f50*/  SEL R10, R10, RZ, P0 ;  /* 0x000000ff0a0a7207 */ /* 0x000fe20000000000 */
[----:B------:R-:W-:Y:S01]  /*3f60*/  USEL UR10, URZ, 0x1, UP0 ;  /* 0x00000001ff0a7887 */ /* 0x000fe20008000000 */
[----:B------:R-:W-:Y:S01]  /*3f70*/  LOP3.LUT R9, R9, R0, RZ, 0x3c, !PT ;  /* 0x0000000009097212 */ /* 0x000fe200078e3cff */
[----:B------:R-:W-:Y:S01]  /*3f80*/  USEL UR24, UR24, URZ, UP0 ;  /* 0x000000ff18187287 */ /* 0x000fe20008000000 */
[----:B------:R1:W-:Y:S03]  /*3f90*/  UTCBAR [UR11], URZ ;  /* 0x000000ff0b0073e9 */ /* 0x0003e600080000ff */
[----:B------:R-:W-:Y:S01]  /*3fa0*/  LOP3.LUT R11, R11, UR10, RZ, 0x3c, !PT ;  /* 0x0000000a0b0b7c12 */ /* 0x000fe2000f8e3cff */
[----:B------:R-:W-:Y:S07]  /*3fb0*/  @P1 BRA `(.L_x_77) ;  /* 0xfffffff800941947 */ /* 0x000fee000383ffff */
[----:B------:R-:W3:Y:S01]  /*3fc0*/  S2UR UR4, SR_CgaCtaId ;  /* 0x00000000000479c3 */ /* 0x000ee20000008800 */
[----:B------:R-:W-:Y:S01]  /*3fd0*/  ELECT P0, URZ, PT ;  /* 0x0000000000ff782f */ /* 0x000fe20003800000 */
[----:B------:R-:W-:Y:S01]  /*3fe0*/  IMAD.MOV.U32 R0, RZ, RZ, 0x1 ;  /* 0x00000001ff007424 */ /* 0x000fe200078e00ff */
[----:B------:R-:W-:Y:S01]  /*3ff0*/  UIADD3 UR9, UPT, UPT, UR9, 0x120, URZ ;  /* 0x0000012009097890 */ /* 0x000fe2000fffe0ff */
[----:B------:R-:W-:Y:S01]  /*4000*/  SHF.L.U32 R2, R11, 0x1f, RZ ;  /* 0x0000001f0b027819 */ /* 0x000fe200000006ff */
[----:B------:R-:W-:-:S03]  /*4010*/  UMOV UR5, 0x40 ;  /* 0x0000004000057882 */ /* 0x000fc60000000000 */
[----:B------:R-:W-:Y:S01]  /*4020*/  UVIRTCOUNT.DEALLOC.SMPOOL 0x80 ;  /* 0x000000800000784c */ /* 0x000fe20000000000 */
[----:B---3--:R-:W-:Y:S02]  /*4030*/  ULEA UR4, UR4, UR5, 0x18 ;  /* 0x0000000504047291 */ /* 0x008fe4000f8ec0ff */
[----:B------:R-:W-:-:S07]  /*4040*/  ULEA UR5, UR24, UR9, 0x3 ;  /* 0x0000000918057291 */ /* 0x000fce000f8e18ff */
[----:B------:R3:W-:Y:S02]  /*4050*/  @P0 STS.U8 [UR4+0x1c], R0 ;  /* 0x00001c00ff000988 */ /* 0x0007e40008000004 */
[----:B------:R-:W2:Y:S02]  /*4060*/  SYNCS.PHASECHK.TRANS64.TRYWAIT P0, [UR5], R2 ;  /* 0x00000002ff0075a7 */ /* 0x000ea40008001105 */
[----:B--23--:R-:W-:Y:S05]  /*4070*/  @!P0 BRA `(.L_x_78) ;  /* 0x0000005c00448947 */ /* 0x00cfea0003800000 */
.L_x_179:
[----:B------:R-:W-:-:S04]  /*4080*/  UIADD3 UR6, UPT, UPT, UR24, 0x1, URZ ;  /* 0x0000000118067890 */ /* 0x000fc8000fffe0ff */
[----:B------:R-:W-:-:S04]  /*4090*/  UISETP.NE.AND UP0, UPT, UR6, 0x2, UPT ;  /* 0x000000020600788c */ /* 0x000fc8000bf05270 */
[----:B------:R-:W-:Y:S02]  /*40a0*/  USEL UR5, URZ, 0x1, UP0 ;  /* 0x00000001ff057887 */ /* 0x000fe40008000000 */
[----:B------:R-:W-:-:S04]  /*40b0*/  USEL UR6, UR6, URZ, UP0 ;  /* 0x000000ff06067287 */ /* 0x000fc80008000000 */
[----:B------:R-:W-:Y:S01]  /*40c0*/  ULEA UR6, UR6, UR9, 0x3 ;  /* 0x0000000906067291 */ /* 0x000fe2000f8e18ff */
[----:B--2---:R-:W-:-:S04]  /*40d0*/  LOP3.LUT R2, R11, UR5, RZ, 0x3c, !PT ;  /* 0x000000050b027c12 */ /* 0x004fc8000f8e3cff */
[----:B------:R-:W-:-:S04]  /*40e0*/  SHF.L.U32 R2, R2, 0x1f, RZ ;  /* 0x0000001f02027819 */ /* 0x000fc800000006ff */
[----:B------:R-:W2:Y:S02]  /*40f0*/  SYNCS.PHASECHK.TRANS64.TRYWAIT P0, [UR6], R2 ;  /* 0x00000002ff0075a7 */ /* 0x000ea40008001106 */
[----:B--2---:R-:W-:Y:S05]  /*4100*/  @!P0 BRA `(.L_x_79) ;  /* 0x0000005c00388947 */ /* 0x004fea0003800000 */
.L_x_181:
[----:B------:R-:W-:Y:S01]  /*4110*/  NOP ;  /* 0x0000000000007918 */ /* 0x000fe20000000000 */
[----:B--2---:R-:W2:Y:S01]  /*4120*/  LDS R0, [UR4+0x14] ;  /* 0x00001404ff007984 */ /* 0x004ea20008000800 */
[----:B------:R-:W-:Y:S01]  /*4130*/  ULOP3.LUT UR6, UR25, 0xffff, URZ, 0xc0, !UPT ;  /* 0x0000ffff19067892 */ /* 0x000fe2000f8ec0ff */
[----:B------:R-:W-:Y:S01]  /*4140*/  UMOV UR8, 0xffff ;  /* 0x0000ffff00087882 */ /* 0x000fe20000000000 */
[----:B------:R-:W-:Y:S02]  /*4150*/  UMOV UR5, 0x1 ;  /* 0x0000000100057882 */ /* 0x000fe40000000000 */
[----:B------:R-:W-:-:S04]  /*4160*/  USHF.R.U32.HI UR6, URZ, 0x5, UR6 ;  /* 0x00000005ff067899 */ /* 0x000fc80008011606 */
[----:B------:R-:W-:Y:S02]  /*4170*/  USHF.L.U32 UR8, UR8, UR6, URZ ;  /* 0x0000000608087299 */ /* 0x000fe400080006ff */
[----:B------:R-:W-:-:S04]  /*4180*/  USHF.L.U32 UR5, UR5, UR6, URZ ;  /* 0x0000000605057299 */ /* 0x000fc800080006ff */
[----:B--2---:R-:W-:-:S04]  /*4190*/  LOP3.LUT R0, R0, UR8, RZ, 0xc0, !PT ;  /* 0x0000000800007c12 */ /* 0x004fc8000f8ec0ff */
[----:B------:R-:W-:-:S13]  /*41a0*/  ISETP.NE.AND P0, PT, R0, UR8, PT ;  /* 0x0000000800007c0c */ /* 0x000fda000bf05270 */
[----:B------:R-:W-:Y:S05]  /*41b0*/  @P0 BRA `(.L_x_80) ;  /* 0x0000000000580947 */ /* 0x000fea0003800000 */
[----:B------:R-:W2:Y:S02]  /*41c0*/  LDS R0, [UR4+0x18] ;  /* 0x00001804ff007984 */ /* 0x000ea40008000800 */
[----:B--2---:R-:W-:-:S04]  /*41d0*/  LOP3.LUT R0, R0, UR5, RZ, 0xc0, !PT ;  /* 0x0000000500007c12 */ /* 0x004fc8000f8ec0ff */
[----:B------:R-:W-:-:S13]  /*41e0*/  ISETP.NE.AND P0, PT, R0, UR5, PT ;  /* 0x0000000500007c0c */ /* 0x000fda000bf05270 */
[----:B------:R-:W-:Y:S05]  /*41f0*/  @P0 BRA `(.L_x_81) ;  /* 0x00000000003c0947 */ /* 0x000fea0003800000 */
[----:B------:R-:W2:Y:S01]  /*4200*/  S2R R2, SR_LANEID ;  /* 0x0000000000027919 */ /* 0x000ea20000000000 */
[----:B------:R-:W-:Y:S01]  /*4210*/  ULOP3.LUT UR8, URZ, UR8, URZ, 0x33, !UPT ;  /* 0x00000008ff087292 */ /* 0x000fe2000f8e33ff */
[----:B------:R-:W-:Y:S02]  /*4220*/  VOTEU.ANY UR7, UPT, PT ;  /* 0x0000000000077886 */ /* 0x000fe400038e0100 */
[----:B------:R-:W-:-:S03]  /*4230*/  UFLO.U32 UR7, UR7 ;  /* 0x00000007000772bd */ /* 0x000fc600080e0000 */
[----:B------:R-:W-:-:S04]  /*4240*/  IMAD.U32 R0, RZ, RZ, UR8 ;  /* 0x00000008ff007e24 */ /* 0x000fc8000f8e00ff */
[----:B------:R3:W1:Y:S02]  /*4250*/  REDUX UR6, R0 ;  /* 0x00000000000673c4 */ /* 0x0006640000000000 */
[----:B------:R1:W-:Y:S01]  /*4260*/  UTCATOMSWS.AND URZ, UR8 ;  /* 0x0000000800ff79e3 */ /* 0x0003e20008000000 */
[----:B--2---:R-:W-:Y:S02]  /*4270*/  ISETP.EQ.U32.AND P0, PT, R2, UR7, PT ;  /* 0x0000000702007c0c */ /* 0x004fe4000bf02070 */
[----:B---3--:R-:W-:Y:S02]  /*4280*/  LOP3.LUT R0, RZ, UR5, RZ, 0x33, !PT ;  /* 0x00000005ff007c12 */ /* 0x008fe4000f8e33ff */
[----:B-1----:R-:W-:Y:S02]  /*4290*/  MOV R2, UR6 ;  /* 0x0000000600027c02 */ /* 0x002fe40008000f00 */
[----:B------:R-:W1:Y:S07]  /*42a0*/  REDUX UR5, R0 ;  /* 0x00000000000573c4 */ /* 0x000e6e0000000000 */
[----:B------:R2:W-:Y:S01]  /*42b0*/  @P0 ATOMS.AND RZ, [UR4+0x14], R2 ;  /* 0x00001402ffff098c */ /* 0x0005e2000a800004 */
[----:B-1----:R-:W-:-:S05]  /*42c0*/  IMAD.U32 R0, RZ, RZ, UR5 ;  /* 0x00000005ff007e24 */ /* 0x002fca000f8e00ff */
[----:B------:R2:W-:Y:S01]  /*42d0*/  @P0 ATOMS.AND RZ, [UR4+0x18], R0 ;  /* 0x00001800ffff098c */ /* 0x0005e2000a800004 */
[----:B------:R-:W-:Y:S05]  /*42e0*/  BRA `(.L_x_82) ;  /* 0x0000000000147947 */ /* 0x000fea0003800000 */
.L_x_81:
[----:B------:R-:W-:Y:S02]  /*42f0*/  MOV R2, 0x4310 ;  /* 0x0000431000027802 */ /* 0x000fe40000000f00 */
[----:B-1--45:R-:W-:Y:S05]  /*4300*/  CALL.REL.NOINC `($__internal_0_$__cuda_sm10x_tcgen05_guardrail_trap_col_being_dealloced_not_returned_by_alloc) ;  /* 0x0000006000207944 */ /* 0x032fea0003c00000 */
[----:B------:R-:W-:Y:S05]  /*4310*/  BRA `(.L_x_82) ;  /* 0x0000000000087947 */ /* 0x000fea0003800000 */
.L_x_80:
[----:B------:R-:W-:Y:S02]  /*4320*/  MOV R2, 0x4340 ;  /* 0x0000434000027802 */ /* 0x000fe40000000f00 */
[----:B-1--45:R-:W-:Y:S05]  /*4330*/  CALL.REL.NOINC `($__internal_2_$__cuda_sm10x_tcgen05_guardrail_trap_unallocated_columns_being_dealloced) ;  /* 0x00000060002c7944 */ /* 0x032fea0003c00000 */
.L_x_82:
[----:B------:R-:W-:Y:S01]  /*4340*/  NOP ;  /* 0x0000000000007918 */ /* 0x000fe20000000000 */
[----:B------:R-:W-:Y:S05]  /*4350*/  EXIT ;  /* 0x000000000000794d */ /* 0x000fea0003800000 */
.L_x_66:
[----:B------:R-:W-:-:S09]  /*4360*/  UISETP.NE.OR UP5, UPT, UR7, 0x3, !UP5 ;  /* 0x000000030700788c */ /* 0x000fd2000efa5670 */
[----:B------:R-:W-:Y:S05]  /*4370*/  BRA.U UP5, `(.L_x_83) ;  /* 0x0000000d05f47547 */ /* 0x000fea000b800000 */
[----:B------:R-:W1:Y:S01]  /*4380*/  LDC R0, c[0x0][0xf30] ;  /* 0x0003cc00ff007b82 */ /* 0x000e620000000800 */
[----:B------:R-:W-:Y:S01]  /*4390*/  UMOV UR4, 0x400 ;  /* 0x0000040000047882 */ /* 0x000fe20000000000 */
[----:B------:R-:W-:Y:S01]  /*43a0*/  IMAD.MOV.U32 R32, RZ, RZ, 0x1 ;  /* 0x00000001ff207424 */ /* 0x000fe200078e00ff */
[----:B------:R-:W-:Y:S01]  /*43b0*/  ULEA UR4, UR37, UR4, 0x18 ;  /* 0x0000000425047291 */ /* 0x000fe2000f8ec0ff */
[----:B------:R-:W-:Y:S01]  /*43c0*/  CS2R R30, SRZ ;  /* 0x00000000001e7805 */ /* 0x000fe2000001ff00 */
[----:B------:R-:W-:Y:S01]  /*43d0*/  IMAD.MOV.U32 R27, RZ, RZ, 0x2000 ;  /* 0x00002000ff1b7424 */ /* 0x000fe200078e00ff */
[----:B------:R-:W-:Y:S02]  /*43e0*/  UPLOP3.LUT UP0, UPT, UPT, UPT, UPT, 0x40, 0x4 ;  /* 0x000000000004789c */ /* 0x000fe40003f0e870 */
[----:B------:R-:W3:Y:S01]  /*43f0*/  LDC R26, c[0x0][0x370] ;  /* 0x0000dc00ff1a7b82 */ /* 0x000ee20000000800 */
[----:B------:R-:W-:Y:S02]  /*4400*/  UIADD3 UR5, UPT, UPT, UR4, 0xb8, URZ ;  /* 0x000000b804057890 */ /* 0x000fe4000fffe0ff */
[----:B------:R-:W-:-:S02]  /*4410*/  UIADD3 UR33, UPT, UPT, UR4, 0xa0, URZ ;  /* 0x000000a004217890 */ /* 0x000fc4000fffe0ff */
[----:B------:R-:W-:Y:S02]  /*4420*/  UIADD3 UR17, UPT, UPT, UR4, 0xa8, URZ ;  /* 0x000000a804117890 */ /* 0x000fe4000fffe0ff */
[----:B------:R-:W-:Y:S01]  /*4430*/  UIADD3 UR9, UPT, UPT, UR4, 0xb0, URZ ;  /* 0x000000b004097890 */ /* 0x000fe2000fffe0ff */
[----:B------:R-:W4:Y:S01]  /*4440*/  LDC R3, c[0x0][0xf0c] ;  /* 0x0003c300ff037b82 */ /* 0x000f220000000800 */
[----:B------:R-:W-:-:S07]  /*4450*/  UPRMT UR5, UR37, 0x654, UR5 ;  /* 0x0000065425057896 */ /* 0x000fce0008000005 */
[----:B------:R-:W2:Y:S01]  /*4460*/  LDC R24, c[0x0][0xf20] ;  /* 0x0003c800ff187b82 */ /* 0x000ea20000000800 */
[----:B-1----:R-:W-:-:S07]  /*4470*/  ISETP.NE.AND P1, PT, R0, 0x1, PT ;  /* 0x000000010000780c */ /* 0x002fce0003f25270 */
[----:B------:R-:W1:Y:S08]  /*4480*/  LDC.64 R34, c[0x0][0x348] ;  /* 0x0000d200ff227b82 */ /* 0x000e700000000a00 */
[----:B------:R-:W1:Y:S08]  /*4490*/  LDC.64 R14, c[0x0][0xc88] ;  /* 0x00032200ff0e7b82 */ /* 0x000e700000000a00 */
[----:B------:R-:W1:Y:S08]  /*44a0*/  LDC.64 R18, c[0x0][0xf10] ;  /* 0x0003c400ff127b82 */ /* 0x000e700000000a00 */
[----:B------:R-:W1:Y:S08]  /*44b0*/  LDC.64 R6, c[0x0][0xf18] ;  /* 0x0003c600ff067b82 */ /* 0x000e700000000a00 */
[----:B------:R-:W1:Y:S08]  /*44c0*/  LDC.64 R4, c[0x0][0xf28] ;  /* 0x0003ca00ff047b82 */ /* 0x000e700000000a00 */
[----:B------:R-:W1:Y:S08]  /*44d0*/  LDC.64 R16, c[0x0][0xc90] ;  /* 0x00032400ff107b82 */ /* 0x000e700000000a00 */
[----:B--234-:R-:W1:Y:S02]  /*44e0*/  LDC R25, c[0x0][0x374] ;  /* 0x0000dd00ff197b82 */ /* 0x01ce640000000800 */
.L_x_94:
[C---:B------:R-:W-:Y:S02]  /*44f0*/  LEA R0, R31.reuse, UR4, 0x3 ;  /* 0x000000041f007c11 */ /* 0x040fe4000f8e18ff */
[----:B------:R-:W-:Y:S02]  /*4500*/  SHF.L.U32 R2, R30, 0x1f, RZ ;  /* 0x0000001f1e027819 */ /* 0x000fe400000006ff */
[----:B------:R-:W-:Y:S02]  /*4510*/  LEA R20, R31, UR4, 0x4 ;  /* 0x000000041f147c11 */ /* 0x000fe4000f8e20ff */
[----:B--2---:R-:W2:Y:S02]  /*4520*/  SYNCS.PHASECHK.TRANS64.TRYWAIT P0, [R0+URZ+0xf0], R2 ;  /* 0x0000f002000075a7 */ /* 0x004ea400080011ff */
[----:B--2---:R-:W-:Y:S05]  /*4530*/  @!P0 BRA `(.L_x_84) ;  /* 0x0000005800448947 */ /* 0x004fea0003800000 */
.L_x_182:
[----:B------:R-:W-:Y:S01]  /*4540*/  ISETP.GE.AND P0, PT, R40, 0x1, PT ;  /* 0x000000012800780c */ /* 0x000fe20003f06270 */
[----:B------:R-:W3:Y:S01]  /*4550*/  LDS.128 R20, [R20+0x160] ;  /* 0x0001600014147984 */ /* 0x000ee20000000c00 */
[----:B-1----:R-:W-:Y:S01]  /*4560*/  ISETP.NE.U32.AND P5, PT, R16, RZ, PT ;  /* 0x000000ff1000720c */ /* 0x002fe20003fa5070 */
[----:B--2---:R-:W-:Y:S01]  /*4570*/  VIADD R0, R0, 0x100 ;  /* 0x0000010000007836 */ /* 0x004fe20000000000 */
[----:B------:R-:W-:Y:S01]  /*4580*/  ISETP.NE.U32.AND P4, PT, R16, RZ, PT ;  /* 0x000000ff1000720c */ /* 0x000fe20003f85070 */
[----:B------:R-:W-:Y:S01]  /*4590*/  USHF.L.U32 UR35, UR20, 0x7, URZ ;  /* 0x0000000714237899 */ /* 0x000fe200080006ff */
[C---:B------:R-:W-:Y:S01]  /*45a0*/  ISETP.NE.AND.EX P5, PT, R17.reuse, RZ, PT, P5 ;  /* 0x000000ff1100720c */ /* 0x040fe20003fa5350 */
[----:B------:R-:W-:Y:S01]  /*45b0*/  USHF.L.U32 UR34, UR12, 0x7, URZ ;  /* 0x000000070c227899 */ /* 0x000fe200080006ff */
[----:B------:R-:W-:Y:S01]  /*45c0*/  PRMT R0, RZ, 0x654, R0 ;  /* 0x00000654ff007816 */ /* 0x000fe20000000000 */
[----:B------:R-:W-:Y:S01]  /*45d0*/  @!PT LDS RZ, [RZ] ;  /* 0x00000000fffff984 */ /* 0x000fe20000000800 */
[----:B------:R-:W-:Y:S01]  /*45e0*/  @!PT LDS RZ, [RZ] ;  /* 0x00000000fffff984 */ /* 0x000fe20000000800 */
[----:B------:R-:W-:Y:S01]  /*45f0*/  @!PT LDS RZ, [RZ] ;  /* 0x00000000fffff984 */ /* 0x000fe20000000800 */
[----:B------:R-:W-:Y:S01]  /*4600*/  @!PT LDS RZ, [RZ] ;  /* 0x00000000fffff984 */ /* 0x000fe20000000800 */
[----:B------:R1:W-:Y:S06]  /*4610*/  MEMBAR.ALL.CTA ;  /* 0x0000000000007992 */ /* 0x0003ec0000008000 */
[----:B-1----:R-:W1:Y:S01]  /*4620*/  FENCE.VIEW.ASYNC.S ;  /* 0x00000000000073c6 */ /* 0x002e620000000000 */
[----:B------:R-:W-:Y:S02]  /*4630*/  ISETP.NE.AND.EX P4, PT, R17, RZ, PT, P4 ;  /* 0x000000ff1100720c */ /* 0x000fe40003f85340 */
[----:B------:R-:W-:Y:S01]  /*4640*/  SHF.L.U32 R28, R32, 0x1f, RZ ;  /* 0x0000001f201c7819 */ /* 0x000fe200000006ff */
[----:B-1----:R1:W-:Y:S01]  /*4650*/  SYNCS.ARRIVE.TRANS64.RED.A1T0 RZ, [R0+URZ], RZ ;  /* 0x000000ff00ff79a7 */ /* 0x0023e200081004ff */
[----:B---3--:R-:W-:Y:S11]  /*4660*/  LOP3.LUT P3, RZ, R22, 0x1, RZ, 0xc0, !PT ;  /* 0x0000000116ff7812 */ /* 0x008ff6000786c0ff */
[----:B------:R-:W-:Y:S02]  /*4670*/  @!UPT UIADD3 URZ, UPT, UPT, URZ, URZ, URZ ;  /* 0x000000fffffff290 */ /* 0x000fe4000fffe0ff */
[----:B------:R-:W-:Y:S02]  /*4680*/  @P3 MOV R11, R20 ;  /* 0x00000014000b3202 */ /* 0x000fe40000000f00 */
[----:B------:R-:W-:Y:S01]  /*4690*/  @P3 LOP3.LUT R10, R21, 0xffff, RZ, 0xc0, !PT ;  /* 0x0000ffff150a3812 */ /* 0x000fe200078ec0ff */
[----:B-1----:R-:W-:Y:S06]  /*46a0*/  @!P0 BRA `(.L_x_85) ;  /* 0x0000000000a48947 */ /* 0x002fec0003800000 */
[-C--:B------:R-:W-:Y:S01]  /*46b0*/  IMAD.HI.U32 R0, R25, R7.reuse, RZ ;  /* 0x0000000719007227 */ /* 0x080fe200078e00ff */
[----:B------:R-:W-:Y:S02]  /*46c0*/  ISETP.NE.AND P0, PT, R6, 0x1, PT ;  /* 0x000000010600780c */ /* 0x000fe40003f05270 */
[----:B------:R-:W-:Y:S01]  /*46d0*/  ISETP.NE.AND P2, PT, R40, 0x1, PT ;  /* 0x000000012800780c */ /* 0x000fe20003f45270 */
[----:B------:R-:W-:Y:S01]  /*46e0*/  IMAD.HI.U32 R9, R26, R18, RZ ;  /* 0x000000121a097227 */ /* 0x000fe200078e00ff */
[----:B------:R-:W-:Y:S02]  /*46f0*/  SHF.R.U32.HI R0, RZ, R24, R0 ;  /* 0x00000018ff007219 */ /* 0x000fe40000011600 */
[----:B------:R-:W-:Y:S01]  /*4700*/  ISETP.NE.AND P6, PT, R3, 0x1, PT ;  /* 0x000000010300780c */ /* 0x000fe20003fc5270 */
[----:B------:R-:W-:Y:S01]  /*4710*/  IMAD.HI.U32 R13, R10, R7, RZ ;  /* 0x000000070a0d7227 */ /* 0x000fe200078e00ff */
[----:B------:R-:W-:Y:S02]  /*4720*/  SHF.R.U32.HI R9, RZ, R19, R9 ;  /* 0x00000013ff097219 */ /* 0x000fe40000011609 */
[----:B------:R-:W-:Y:S01]  /*4730*/  SEL R0, R25, R0, !P0 ;  /* 0x0000000019007207 */ /* 0x000fe20004000000 */
[----:B------:R-:W-:Y:S01]  /*4740*/  IMAD.HI.U32 R12, R11, R18, RZ ;  /* 0x000000120b0c7227 */ /* 0x000fe200078e00ff */
[----:B------:R-:W-:Y:S03]  /*4750*/  SEL R9, R26, R9, !P6 ;  /* 0x000000091a097207 */ /* 0x000fe60007000000 */
[-C--:B------:R-:W-:Y:S01]  /*4760*/  IMAD.HI.U32 R8, R0, R4.reuse, RZ ;  /* 0x0000000400087227 */ /* 0x080fe200078e00ff */
[----:B------:R-:W-:Y:S03]  /*4770*/  SHF.R.U32.HI R12, RZ, R19, R12 ;  /* 0x00000013ff0c7219 */ /* 0x000fe6000001160c */
[----:B------:R-:W-:Y:S01]  /*4780*/  IMAD.HI.U32 R2, R9, R4, RZ ;  /* 0x0000000409027227 */ /* 0x000fe200078e00ff */
[-C--:B------:R-:W-:Y:S02]  /*4790*/  @P2 SHF.R.U32.HI R0, RZ, R5.reuse, R8 ;  /* 0x00000005ff002219 */ /* 0x080fe40000011608 */
[----:B------:R-:W-:Y:S02]  /*47a0*/  SHF.R.U32.HI R8, RZ, R24, R13 ;  /* 0x00000018ff087219 */ /* 0x000fe4000001160d */
[----:B------:R-:W-:Y:S01]  /*47b0*/  @P2 SHF.R.U32.HI R9, RZ, R5, R2 ;  /* 0x00000005ff092219 */ /* 0x000fe20000011602 */
[----:B------:R-:W-:Y:S01]  /*47c0*/  IMAD R0, R40, R0, RZ ;  /* 0x0000000028007224 */ /* 0x000fe200078e02ff */
[----:B------:R-:W-:Y:S02]  /*47d0*/  SEL R8, R10, R8, !P0 ;  /* 0x000000080a087207 */ /* 0x000fe40004000000 */
[----:B------:R-:W-:Y:S01]  /*47e0*/  SEL R2, R11, R12, !P6 ;  /* 0x0000000c0b027207 */ /* 0x000fe20007000000 */
[----:B------:R-:W-:Y:S01]  /*47f0*/  IMAD R12, R40, R9, RZ ;  /* 0x00000009280c7224 */ /* 0x000fe200078e02ff */
[C---:B------:R-:W-:Y:S01]  /*4800*/  ISETP.GE.AND P0, PT, R8.reuse, R0, PT ;  /* 0x000000000800720c */ /* 0x040fe20003f06270 */
[----:B------:R-:W-:Y:S03]  /*4810*/  IMAD.HI.U32 R0, R8, R4, RZ ;  /* 0x0000000408007227 */ /* 0x000fe600078e00ff */
[----:B------:R-:W-:Y:S02]  /*4820*/  ISETP.GE.OR P0, PT, R2, R12, P0 ;  /* 0x0000000c0200720c */ /* 0x000fe40000706670 */
[-C--:B------:R-:W-:Y:S04]  /*4830*/  SHF.R.U32.HI R0, RZ, R5.reuse, R0 ;  /* 0x00000005ff007219 */ /* 0x080fe80000011600 */
[----:B------:R-:W-:Y:S05]  /*4840*/  SEL R13, R8, R0, !P2 ;  /* 0x00000000080d7207 */ /* 0x000fea0005000000 */
[----:B------:R-:W-:Y:S02]  /*4850*/  IMAD.MOV R12, RZ, RZ, -R13 ;  /* 0x000000ffff0c7224 */ /* 0x000fe400078e0a0d */
[----:B------:R-:W-:Y:S04]  /*4860*/  @!P0 IMAD.HI.U32 R0, R2, R4, RZ ;  /* 0x0000000402008227 */ /* 0x000fe800078e00ff */
[----:B------:R-:W-:Y:S01]  /*4870*/  IMAD R12, R40, R12, R8 ;  /* 0x0000000c280c7224 */ /* 0x000fe200078e0208 */
[----:B------:R-:W-:Y:S04]  /*4880*/  @!P0 SHF.R.U32.HI R0, RZ, R5, R0 ;  /* 0x00000005ff008219 */ /* 0x000fe80000011600 */
[----:B------:R-:W-:Y:S04]  /*4890*/  @!P0 SEL R0, R2, R0, !P2 ;  /* 0x0000000002008207 */ /* 0x000fe80005000000 */
[----:B------:R-:W-:Y:S01]  /*48a0*/  @!P0 IADD3 R13, PT, PT, R13, -R0, RZ ;  /* 0x800000000d0d8210 */ /* 0x000fe20007ffe0ff */
[----:B------:R-:W-:Y:S01]  /*48b0*/  @!P0 IMAD R0, R9, R12, R0 ;  /* 0x0000000c09008224 */ /* 0x000fe200078e0200 */
[----:B------:R-:W-:Y:S01]  /*48c0*/  IADD3 R9, PT, PT, -R8, RZ, RZ ;  /* 0x000000ff08097210 */ /* 0x000fe20007ffe1ff */
[--C-:B------:R-:W-:Y:S02]  /*48d0*/  IMAD.MOV R12, RZ, RZ, -R2.reuse ;  /* 0x000000ffff0c7224 */ /* 0x100fe400078e0a02 */
[----:B------:R-:W-:Y:S02]  /*48e0*/  @!P0 IMAD R8, R13, R40, R2 ;  /* 0x000000280d088224 */ /* 0x000fe400078e0202 */
[----:B------:R-:W-:Y:S02]  /*48f0*/  @!P0 IMAD.MOV.U32 R2, RZ, RZ, R0 ;  /* 0x000000ffff028224 */ /* 0x000fe400078e0000 */
[----:B------:R-:W-:Y:S02]  /*4900*/  IMAD R11, R3, R12, R11 ;  /* 0x0000000c030b7224 */ /* 0x000fe400078e020b */
[----:B------:R-:W-:Y:S02]  /*4910*/  IMAD R10, R6, R9, R10 ;  /* 0x00000009060a7224 */ /* 0x000fe400078e020a */
[----:B------:R-:W-:Y:S02]  /*4920*/  IMAD R11, R2, R3, R11 ;  /* 0x00000003020b7224 */ /* 0x000fe400078e020b */
[----:B------:R-:W-:Y:S02]  /*4930*/  IMAD R10, R8, R6, R10 ;  /* 0x00000006080a7224 */ /* 0x000fe400078e020a */
.L_x_85:
[----:B------:R-:W-:Y:S05]  /*4940*/  BRA.U UP0, `(.L_x_86) ;  /* 0x0000000100107547 */ /* 0x000fea000b800000 */
[----:B------:R-:W-:Y:S04]  /*4950*/  MOV R2, UR15 ;  /* 0x0000000f00027c02 */ /* 0x000fe80008000f00 */
[----:B------:R-:W-:Y:S04]  /*4960*/  SHF.L.U32 R2, R2, 0x1f, RZ ;  /* 0x0000001f02027819 */ /* 0x000fe800000006ff */
[----:B------:R-:W1:Y:S02]  /*4970*/  SYNCS.PHASECHK.TRANS64.TRYWAIT P0, [UR4+0xe8], R2 ;  /* 0x0000e802ff0075a7 */ /* 0x000e640008001104 */
[----:B-1----:R-:W-:Y:S05]  /*4980*/  @!P0 BRA `(.L_x_87) ;  /* 0x0000005400448947 */ /* 0x002fea0003800000 */
.L_x_86:
[----:B------:R-:W-:Y:S05]  /*4990*/  @!P5 BRA `(.L_x_88) ;  /* 0x00000000002cd947 */ /* 0x000fea0003800000 */
[----:B------:R-:W-:Y:S01]  /*49a0*/  ISETP.NE.U32.AND P0, PT, R14, RZ, PT ;  /* 0x000000ff0e00720c */ /* 0x000fe20003f05070 */
[----:B------:R-:W-:Y:S03]  /*49b0*/  IMAD.MOV.U32 R88, RZ, RZ, 0x1 ;  /* 0x00000001ff587424 */ /* 0x000fe600078e00ff */
[----:B------:R-:W-:Y:S11]  /*49c0*/  ISETP.NE.AND.EX P0, PT, R15, RZ, PT, P0 ;  /* 0x000000ff0f00720c */ /* 0x000ff60003f05300 */
[----:B------:R-:W-:Y:S02]  /*49d0*/  @!UPT UIADD3 URZ, UPT, UPT, URZ, URZ, URZ ;  /* 0x000000fffffff290 */ /* 0x000fe4000fffe0ff */
[----:B------:R-:W2:Y:S01]  /*49e0*/  @P0 LDC.64 R8, c[0x0][0xc88] ;  /* 0x00032200ff080b82 */ /* 0x000ea20000000a00 */
[----:B-1----:R-:W-:Y:S04]  /*49f0*/  @P0 IMAD R0, R16, UR36, RZ ;  /* 0x0000002410000c24 */ /* 0x002fe8000f8e02ff */
[----:B--2---:R-:W-:Y:S04]  /*4a00*/  @P0 IMAD.WIDE R8, R0, 0x4, R8 ;  /* 0x0000000400080825 */ /* 0x004fe800078e0208 */
[----:B------:R-:W-:Y:S01]  /*4a10*/  HFMA2 R0, -RZ, RZ, 0, 5.9604644775390625e-08 ;  /* 0x00000001ff007431 */ /* 0x000fe200000001ff */
[----:B-----5:R2:W5:Y:S04]  /*4a20*/  @P0 LDG.E R49, desc[UR46][R8.64] ;  /* 0x0000002e08310981 */ /* 0x020568000c1e1900 */
[----:B------:R-:W-:Y:S01]  /*4a30*/  @!P0 PRMT R88, R0, 0x7610, R88 ;  /* 0x0000761000588816 */ /* 0x000fe20000000058 */
[----:B--2---:R-:W3:Y:S06]  /*4a40*/  @!P0 LDC R49, c[0x0][0xc80] ;  /* 0x00032000ff318b82 */ /* 0x004eec0000000800 */
.L_x_88:
[----:B---3-5:R-:W-:Y:S01]  /*4a50*/  @!P4 FSETP.EQ.AND P0, PT, R49, RZ, PT ;  /* 0x000000ff3100c20b */ /* 0x028fe20003f02000 */
[----:B------:R-:W-:Y:S01]  /*4a60*/  @!UPT UIADD3 URZ, UPT, UPT, URZ, URZ, URZ ;  /* 0x000000fffffff290 */ /* 0x000fe2000fffe0ff */
[----:B------:R-:W-:Y:S11]  /*4a70*/  @!P4 BRA `(.L_x_89) ;  /* 0x000000000018c947 */ /* 0x000ff60003800000 */
[----:B------:R-:W-:Y:S02]  /*4a80*/  LOP3.LUT P2, RZ, R88, 0xff, RZ, 0xc0, !PT ;  /* 0x000000ff58ff7812 */ /* 0x000fe4000784c0ff */
[----:B------:R-:W-:Y:S04]  /*4a90*/  ISETP.NE.U32.AND P0, PT, R14, RZ, PT ;  /* 0x000000ff0e00720c */ /* 0x000fe80003f05070 */
[----:B------:R-:W-:Y:S04]  /*4aa0*/  ISETP.NE.AND.EX P0, PT, R15, RZ, PT, P0 ;  /* 0x000000ff0f00720c */ /* 0x000fe80003f05300 */
[----:B------:R-:W-:Y:S03]  /*4ab0*/  PLOP3.LUT P0, PT, P0, PT, PT, 0x8, 0x80 ;  /* 0x000000000080781c */ /* 0x000fe6000070e170 */
[----:B------:R-:W-:Y:S11]  /*4ac0*/  @P2 FSETP.EQ.AND P0, PT, R49, RZ, PT ;  /* 0x000000ff3100220b */ /* 0x000ff60003f02000 */
[----:B------:R-:W-:Y:S02]  /*4ad0*/  @!UPT UIADD3 URZ, UPT, UPT, URZ, URZ, URZ ;  /* 0x000000fffffff290 */ /* 0x000fe4000fffe0ff */
.L_x_89:
[----:B------:R-:W2:Y:S01]  /*4ae0*/  SYNCS.PHASECHK.TRANS64.TRYWAIT P2, [UR4+0xc0], R28 ;  /* 0x0000c01cff0075a7 */ /* 0x000ea20008041104 */
[----:B------:R-:W-:Y:S04]  /*4af0*/  ELECT P4, URZ, PT ;  /* 0x0000000000ff782f */ /* 0x000fe80003880000 */
[----:B------:R-:W-:Y:S11]  /*4b00*/  PLOP3.LUT P4, PT, P0, P4, PT, 0xf2, 0x2f ;  /* 0x00000000002f781c */ /* 0x000ff60000789e72 */
[----:B------:R-:W-:Y:S02]  /*4b10*/  @!UPT UIADD3 URZ, UPT, UPT, URZ, URZ, URZ ;  /* 0x000000fffffff290 */ /* 0x000fe4000fffe0ff */
[----:B------:R-:W-:Y:S05]  /*4b20*/  @!P4 IADD3 R8, P0, PT, R34, 0x980, RZ ;  /* 0x000009802208c810 */ /* 0x000fea0007f1e0ff */
[----:B-1----:R-:W-:Y:S01]  /*4b30*/  @!P4 IMAD.X R2, RZ, RZ, R35, P0 ;  /* 0x000000ffff02c224 */ /* 0x002fe200000e0623 */
[----:B--2---:R-:W-:Y:S07]  /*4b40*/  @!P2 BRA `(.L_x_90) ;  /* 0x0000005000eca947 */ /* 0x004fee0003800000 */
.L_x_185:
[----:B------:R-:W-:Y:S01]  /*4b50*/  @!P4 R2UR UR6, R2 ;  /* 0x000000000206c2ca */ /* 0x000fe200000e0000 */
[----:B------:R-:W-:Y:S01]  /*4b60*/  VOTEU.ALL UP0, P4 ;  /* 0x0000000000ff7886 */ /* 0x000fe20002000000 */
[----:B------:R-:W-:Y:S01]  /*4b70*/  @!P4 R2UR UR7, R8 ;  /* 0x000000000807c2ca */ /* 0x000fe200000e0000 */
[----:B-1----:R-:W-:Y:S01]  /*4b80*/  @!P4 IMAD.MOV.U32 R0, RZ, RZ, 0x2000 ;  /* 0x00002000ff00c424 */ /* 0x002fe200078e00ff */
[----:B------:R-:W-:Y:S01]  /*4b90*/  UMOV UR10, 0x0 ;  /* 0x00000000000a7882 */ /* 0x000fe20000000000 */
[----:B------:R-:W-:Y:S01]  /*4ba0*/  UMOV UR11, 0x10000000 ;  /* 0x10000000000b7882 */ /* 0x000fe20000000000 */
[----:B------:R-:W-:Y:S01]  /*4bb0*/  @!UP0 UIADD3 UR32, UPT, UPT, UR4, 0x200, URZ ;  /* 0x0000020004208890 */ /* 0x000fe2000fffe0ff */
[----:B------:R-:W-:Y:S06]  /*4bc0*/  VOTEU.ALL UP0, P4 ;  /* 0x0000000000ff7886 */ /* 0x000fec0002000000 */
[----:B------:R-:W-:Y:S01]  /*4bd0*/  IMAD.U32 R9, RZ, RZ, UR6 ;  /* 0x00000006ff097e24 */ /* 0x000fe2000f8e00ff */
[----:B------:R-:W-:Y:S01]  /*4be0*/  UPRMT UR6, UR37, 0x654, UR33 ;  /* 0x0000065425067896 */ /* 0x000fe20008000021 */
[----:B------:R-:W-:Y:S03]  /*4bf0*/  IMAD.U32 R8, RZ, RZ, UR7 ;  /* 0x00000007ff087e24 */ /* 0x000fe6000f8e00ff */
[----:B------:R-:W-:Y:S02]  /*4c00*/  @!P4 R2UR UR13, R9 ;  /* 0x00000000090dc2ca */ /* 0x000fe400000e0000 */
[----:B------:R-:W-:Y:S02]  /*4c10*/  @!P4 R2UR UR12, R8 ;  /* 0x00000000080cc2ca */ /* 0x000fe400000e0000 */
[----:B------:R-:W-:Y:S05]  /*4c20*/  @!P4 IADD3 R8, P0, PT, R34, 0x980, RZ ;  /* 0x000009802208c810 */ /* 0x000fea0007f1e0ff */
[----:B------:R-:W-:Y:S06]  /*4c30*/  @!P4 IMAD.X R2, RZ, RZ, R35, P0 ;  /* 0x000000ffff02c224 */ /* 0x000fec00000e0623 */
[----:B------:R1:W-:Y:S01]  /*4c40*/  @!UP0 UTMALDG.3D [UR32], [UR12], desc[UR10] ;  /* 0x00000a200c0085b4 */ /* 0x0003e20008011000 */
[----:B------:R1:W-:Y:S01]  /*4c50*/  @!P4 SYNCS.ARRIVE.TRANS64.RED.A0TR RZ, [UR4+0xa0], R0 ;  /* 0x0000a000ffffc9a7 */ /* 0x0003e20008300404 */
[----:B------:R-:W-:Y:S01]  /*4c60*/  SYNCS.ARRIVE.TRANS64.RED.A1T0 RZ, [UR6], RZ ;  /* 0x000000ffffff79a7 */ /* 0x000fe20008100406 */
[----:B------:R-:W2:Y:S02]  /*4c70*/  SYNCS.PHASECHK.TRANS64.TRYWAIT P2, [UR4+0xc8], R28 ;  /* 0x0000c81cff0075a7 */ /* 0x000ea40008041104 */
[----:B-12---:R-:W-:Y:S05]  /*4c80*/  @!P2 BRA `(.L_x_91) ;  /* 0x0000005000b4a947 */ /* 0x006fea0003800000 */
.L_x_187:
[----:B------:R-:W-:Y:S01]  /*4c90*/  @!P4 R2UR UR6, R2 ;  /* 0x000000000206c2ca */ /* 0x000fe200000e0000 */
[----:B------:R-:W-:Y:S01]  /*4ca0*/  VOTEU.ALL UP0, P4 ;  /* 0x0000000000ff7886 */ /* 0x000fe20002000000 */
[----:B------:R-:W-:Y:S01]  /*4cb0*/  @!P4 R2UR UR7, R8 ;  /* 0x000000000807c2ca */ /* 0x000fe200000e0000 */
[----:B-1----:R-:W-:Y:S01]  /*4cc0*/  @!P4 IMAD.MOV.U32 R0, RZ, RZ, 0x2000 ;  /* 0x00002000ff00c424 */ /* 0x002fe200078e00ff */
[----:B------:R-:W-:Y:S01]  /*4cd0*/  UMOV UR10, 0x0 ;  /* 0x00000000000a7882 */ /* 0x000fe20000000000 */
[----:B------:R-:W-:Y:S01]  /*4ce0*/  UMOV UR11, 0x10000000 ;  /* 0x10000000000b7882 */ /* 0x000fe20000000000 */
[----:B------:R-:W-:Y:S02]  /*4cf0*/  @!UP0 UIADD3 UR18, UPT, UPT, UR34, 0x20, URZ ;  /* 0x0000002022128890 */ /* 0x000fe4000fffe0ff */
[----:B------:R-:W-:Y:S01]  /*4d00*/  @!UP0 UIADD3 UR16, UPT, UPT, UR4, 0x2200, URZ ;  /* 0x0000220004108890 */ /* 0x000fe2000fffe0ff */
[----:B------:R-:W-:Y:S01]  /*4d10*/  VOTEU.ALL UP0, P4 ;  /* 0x0000000000ff7886 */ /* 0x000fe20002000000 */
[----:B------:R-:W-:Y:S01]  /*4d20*/  UMOV UR19, UR35 ;  /* 0x0000002300137c82 */ /* 0x000fe20008000000 */
[----:B------:R-:W-:Y:S02]  /*4d30*/  UMOV UR20, UR36 ;  /* 0x0000002400147c82 */ /* 0x000fe40008000000 */
        /* <DEDUP_REMOVED lines=12> */
.L_x_189:
[----:B------:R-:W2:Y:S01]  /*4e00*/  LDC.64 R12, c[0x0][0xf18] ;  /* 0x0003c600ff0c7b82 */ /* 0x000ea20000000a00 */
[----:B------:R-:W-:Y:S01]  /*4e10*/  @!P4 R2UR UR6, R2 ;  /* 0x000000000206c2ca */ /* 0x000fe200000e0000 */
[----:B------:R-:W-:Y:S01]  /*4e20*/  VOTEU.ALL UP0, P4 ;  /* 0x0000000000ff7886 */ /* 0x000fe20002000000 */
[----:B------:R-:W-:Y:S01]  /*4e30*/  @!P4 R2UR UR7, R8 ;  /* 0x000000000807c2ca */ /* 0x000fe200000e0000 */
[----:B-1----:R-:W-:Y:S01]  /*4e40*/  @!P4 IMAD.MOV.U32 R0, RZ, RZ, 0x2000 ;  /* 0x00002000ff00c424 */ /* 0x002fe200078e00ff */
[----:B------:R-:W-:Y:S03]  /*4e50*/  UMOV UR18, 0x0 ;  /* 0x0000000000127882 */ /* 0x000fe60000000000 */
[----:B------:R-:W1:Y:S01]  /*4e60*/  @!P1 LDC R2, c[0x0][0xf0c] ;  /* 0x0003c300ff029b82 */ /* 0x000e620000000800 */
[----:B------:R-:W-:Y:S01]  /*4e70*/  @!UP0 UIADD3 UR10, UPT, UPT, UR34, 0x40, URZ ;  /* 0x00000040220a8890 */ /* 0x000fe2000fffe0ff */
[----:B------:R-:W-:Y:S01]  /*4e80*/  @P3 SHF.R.U32.HI R29, RZ, 0x10, R21 ;  /* 0x00000010ff1d3819 */ /* 0x000fe20000011615 */
[----:B------:R-:W-:Y:S01]  /*4e90*/  @!UP0 UIADD3 UR8, UPT, UPT, UR4, 0x4200, URZ ;  /* 0x0000420004088890 */ /* 0x000fe2000fffe0ff */
[----:B------:R-:W-:Y:S01]  /*4ea0*/  VIADD R31, R31, 0x1 ;  /* 0x000000011f1f7836 */ /* 0x000fe20000000000 */
[----:B------:R-:W-:Y:S01]  /*4eb0*/  VOTEU.ALL UP0, P4 ;  /* 0x0000000000ff7886 */ /* 0x000fe20002000000 */
[----:B------:R-:W-:Y:S01]  /*4ec0*/  UMOV UR19, 0x10000000 ;  /* 0x1000000000137882 */ /* 0x000fe20000000000 */
[----:B------:R-:W-:Y:S01]  /*4ed0*/  UMOV UR11, UR35 ;  /* 0x00000023000b7c82 */ /* 0x000fe20008000000 */
[----:B------:R-:W-:Y:S01]  /*4ee0*/  IMAD.U32 R9, RZ, RZ, UR6 ;  /* 0x00000006ff097e24 */ /* 0x000fe2000f8e00ff */
[----:B------:R-:W-:Y:S01]  /*4ef0*/  UMOV UR12, UR36 ;  /* 0x00000024000c7c82 */ /* 0x000fe20008000000 */
[----:B------:R-:W-:Y:S01]  /*4f00*/  IMAD.U32 R8, RZ, RZ, UR7 ;  /* 0x00000007ff087e24 */ /* 0x000fe2000f8e00ff */
[----:B------:R-:W-:Y:S02]  /*4f10*/  UPRMT UR6, UR37, 0x654, UR9 ;  /* 0x0000065425067896 */ /* 0x000fe40008000009 */
[----:B------:R-:W-:Y:S02]  /*4f20*/  @!P4 R2UR UR21, R9 ;  /* 0x000000000915c2ca */ /* 0x000fe400000e0000 */
[----:B------:R-:W-:Y:S02]  /*4f30*/  @!P4 R2UR UR20, R8 ;  /* 0x000000000814c2ca */ /* 0x000fe400000e0000 */
[----:B------:R-:W3:Y:S11]  /*4f40*/  LDC.64 R8, c[0x0][0xf10] ;  /* 0x0003c400ff087b82 */ /* 0x000ef60000000a00 */
[----:B------:R4:W-:Y:S01]  /*4f50*/  @!UP0 UTMALDG.3D [UR8], [UR20], desc[UR18] ;  /* 0x00001208140085b4 */ /* 0x0009e20008011000 */
[----:B------:R5:W-:Y:S01]  /*4f60*/  @!P4 SYNCS.ARRIVE.TRANS64.RED.A0TR RZ, [UR4+0xb0], R0 ;  /* 0x0000b000ffffc9a7 */ /* 0x000be20008300404 */
[C---:B---3--:R-:W-:Y:S01]  /*4f70*/  @!P1 IMAD.HI.U32 R8, R11.reuse, R8, RZ ;  /* 0x000000080b089227 */ /* 0x048fe200078e00ff */
[----:B--2---:R-:W-:Y:S02]  /*4f80*/  @!P1 ISETP.NE.AND P0, PT, R12, 0x1, PT ;  /* 0x000000010c00980c */ /* 0x004fe40003f05270 */
[----:B-1----:R-:W-:Y:S01]  /*4f90*/  @!P1 ISETP.NE.AND P2, PT, R2, 0x1, PT ;  /* 0x000000010200980c */ /* 0x002fe20003f45270 */
[----:B------:R-:W-:Y:S01]  /*4fa0*/  SYNCS.ARRIVE.TRANS64.RED.A1T0 RZ, [UR6], RZ ;  /* 0x000000ffffff79a7 */ /* 0x000fe20008100406 */
[C---:B------:R-:W-:Y:S01]  /*4fb0*/  @!P1 IMAD.HI.U32 R13, R10.reuse, R13, RZ ;  /* 0x0000000d0a0d9227 */ /* 0x040fe200078e00ff */
[----:B------:R-:W-:Y:S04]  /*4fc0*/  @!P1 SHF.R.U32.HI R8, RZ, R9, R8 ;  /* 0x00000009ff089219 */ /* 0x000fe80000011608 */
[----:B------:R-:W-:Y:S01]  /*4fd0*/  @!P1 SEL R8, R11, R8, !P2 ;  /* 0x000000080b089207 */ /* 0x000fe20005000000 */
[----:B------:R-:W1:Y:S01]  /*4fe0*/  SYNCS.PHASECHK.TRANS64.TRYWAIT P5, [UR4+0xd8], R28 ;  /* 0x0000d81cff0075a7 */ /* 0x000e6200080a1104 */
[----:B-----5:R-:W2:Y:S02]  /*4ff0*/  @!P1 LDC R0, c[0x0][0xf20] ;  /* 0x0003c800ff009b82 */ /* 0x020ea40000000800 */
[----:B--2---:R-:W-:Y:S04]  /*5000*/  @!P1 SHF.R.U32.HI R0, RZ, R0, R13 ;  /* 0x00000000ff009219 */ /* 0x004fe8000001160d */
[----:B------:R-:W-:Y:S05]  /*5010*/  @!P1 SEL R9, R10, R0, !P0 ;  /* 0x000000000a099207 */ /* 0x000fea0004000000 */
[----:B------:R-:W-:Y:S02]  /*5020*/  @!P1 IMAD.IADD R0, R9, 0x1, -R8 ;  /* 0x0000000109009824 */ /* 0x000fe400078e0a08 */
[----:B------:R-:W-:Y:S02]  /*5030*/  @!P1 IMAD.IADD R8, R8, 0x1, -R9 ;  /* 0x0000000108089824 */ /* 0x000fe400078e0a09 */
[----:B------:R-:W-:Y:S02]  /*5040*/  @!P1 IMAD R11, R0, R2, R11 ;  /* 0x00000002000b9224 */ /* 0x000fe400078e020b */
[----:B------:R-:W-:Y:S01]  /*5050*/  @!P1 IMAD R10, R8, R12, R10 ;  /* 0x0000000c080a9224 */ /* 0x000fe200078e020a */
[----:B-1--4-:R-:W-:Y:S06]  /*5060*/  @!P5 BRA `(.L_x_93) ;  /* 0x0000004c00ecd947 */ /* 0x012fec0003800000 */
.L_x_191:
[----:B------:R-:W-:Y:S01]  /*5070*/  @!P4 IADD3 R2, P0, PT, R34, 0x980, RZ ;  /* 0x000009802202c810 */ /* 0x000fe20007f1e0ff */
[----:B------:R-:W-:Y:S01]  /*5080*/  VOTEU.ALL UP0, P4 ;  /* 0x0000000000ff7886 */ /* 0x000fe20002000000 */
[----:B------:R-:W-:Y:S01]  /*5090*/  UMOV UR10, 0x0 ;  /* 0x00000000000a7882 */ /* 0x000fe20000000000 */
[----:B------:R-:W-:Y:S01]  /*50a0*/  UMOV UR11, 0x10000000 ;  /* 0x10000000000b7882 */ /* 0x000fe20000000000 */
[----:B------:R-:W-:Y:S01]  /*50b0*/  @!P4 R2UR UR7, R2 ;  /* 0x000000000207c2ca */ /* 0x000fe200000e0000 */
[----:B-1----:R-:W-:Y:S01]  /*50c0*/  @!P4 IMAD.X R0, RZ, RZ, R35, P0 ;  /* 0x000000ffff00c224 */ /* 0x002fe200000e0623 */
[----:B------:R-:W-:Y:S01]  /*50d0*/  @!UP0 UIADD3 UR26, UPT, UPT, UR34, 0x60, URZ ;  /* 0x00000060221a8890 */ /* 0x000fe2000fffe0ff */
[----:B------:R-:W-:Y:S01]  /*50e0*/  IMAD.IADD R2, R10, 0x1, R86 ;  /* 0x000000010a027824 */ /* 0x000fe200078e0256 */
[----:B------:R-:W-:Y:S01]  /*50f0*/  @!UP0 UIADD3 UR24, UPT, UPT, UR4, 0x6200, URZ ;  /* 0x0000620004188890 */ /* 0x000fe2000fffe0ff */
[----:B------:R-:W-:Y:S01]  /*5100*/  ISETP.NE.AND P0, PT, R31, 0x2, PT ;  /* 0x000000021f00780c */ /* 0x000fe20003f05270 */
[----:B------:R-:W-:Y:S01]  /*5110*/  @!UP0 UIADD3 UR25, UPT, UPT, UR4, 0xb8, URZ ;  /* 0x000000b804198890 */ /* 0x000fe2000fffe0ff */
[----:B------:R-:W-:Y:S01]  /*5120*/  @!P4 R2UR UR6, R0 ;  /* 0x000000000006c2ca */ /* 0x000fe200000e0000 */
[----:B------:R-:W-:Y:S01]  /*5130*/  VOTEU.ALL UP0, P4 ;  /* 0x0000000000ff7886 */ /* 0x000fe20002000000 */
[----:B------:R-:W-:Y:S01]  /*5140*/  UMOV UR27, UR35 ;  /* 0x00000023001b7c82 */ /* 0x000fe20008000000 */
[----:B------:R-:W-:Y:S01]  /*5150*/  UMOV UR28, UR36 ;  /* 0x00000024001c7c82 */ /* 0x000fe20008000000 */
[----:B------:R-:W-:Y:S01]  /*5160*/  IMAD.IADD R0, R11, 0x1, R87 ;  /* 0x000000010b007824 */ /* 0x000fe200078e0257 */
[----:B------:R-:W-:Y:S01]  /*5170*/  R2UR UR12, R2 ;  /* 0x00000000020c72ca */ /* 0x000fe200000e0000 */
[----:B------:R-:W-:Y:S01]  /*5180*/  IMAD.U32 R8, RZ, RZ, UR7 ;  /* 0x00000007ff087e24 */ /* 0x000fe2000f8e00ff */
[----:B------:R-:W-:Y:S02]  /*5190*/  @P3 R2UR UR36, R29 ;  /* 0x000000001d2432ca */ /* 0x000fe400000e0000 */
[----:B------:R-:W-:Y:S02]  /*51a0*/  R2UR UR20, R0 ;  /* 0x00000000001472ca */ /* 0x000fe400000e0000 */
[----:B------:R-:W-:Y:S02]  /*51b0*/  SEL R0, RZ, 0x1, P0 ;  /* 0x00000001ff007807 */ /* 0x000fe40000000000 */
[----:B------:R-:W-:Y:S01]  /*51c0*/  IMAD.U32 R9, RZ, RZ, UR6 ;  /* 0x00000006ff097e24 */ /* 0x000fe2000f8e00ff */
[----:B------:R-:W-:Y:S02]  /*51d0*/  @!P4 R2UR UR6, R8 ;  /* 0x000000000806c2ca */ /* 0x000fe400000e0000 */
[----:B------:R-:W-:Y:S02]  /*51e0*/  LOP3.LUT R30, R30, R0, RZ, 0x3c, !PT ;  /* 0x000000001e1e7212 */ /* 0x000fe400078e3cff */
[----:B------:R-:W-:Y:S02]  /*51f0*/  @!P4 R2UR UR7, R9 ;  /* 0x000000000907c2ca */ /* 0x000fe400000e0000 */
[----:B------:R-:W-:Y:S02]  /*5200*/  LOP3.LUT R32, R32, 0x1, RZ, 0x3c, !PT ;  /* 0x0000000120207812 */ /* 0x000fe400078e3cff */
[----:B------:R-:W-:Y:S09]  /*5210*/  SEL R31, R31, RZ, P0 ;  /* 0x000000ff1f1f7207 */ /* 0x000ff20000000000 */
[----:B------:R2:W-:Y:S01]  /*5220*/  @!UP0 UTMALDG.3D [UR24], [UR6], desc[UR10] ;  /* 0x00000a18060085b4 */ /* 0x0005e20008011000 */
[----:B------:R2:W-:Y:S01]  /*5230*/  @!P4 SYNCS.ARRIVE.TRANS64.RED.A0TR RZ, [UR4+0xb8], R27 ;  /* 0x0000b81bffffc9a7 */ /* 0x0005e20008300404 */
[----:B------:R-:W-:Y:S01]  /*5240*/  UPLOP3.LUT UP0, UPT, UPT, UPT, UPT, 0x80, 0x8 ;  /* 0x000000000008789c */ /* 0x000fe20003f0f070 */
[----:B------:R-:W-:Y:S01]  /*5250*/  SYNCS.ARRIVE.TRANS64.RED.A1T0 RZ, [UR5], RZ ;  /* 0x000000ffffff79a7 */ /* 0x000fe20008100405 */
[----:B------:R-:W-:Y:S09]  /*5260*/  @P3 BRA `(.L_x_94) ;  /* 0xfffffff000a03947 */ /* 0x000ff2000383ffff */
[----:B------:R-:W-:-:S04]  /*5270*/  SHF.L.U32 R2, R32, 0x1f, RZ ;  /* 0x0000001f20027819 */ /* 0x000fc800000006ff */
[----:B------:R-:W1:Y:S02]  /*5280*/  SYNCS.PHASECHK.TRANS64.TRYWAIT P0, [UR4+0xc0], R2 ;  /* 0x0000c002ff0075a7 */ /* 0x000e640008001104 */
[----:B-1----:R-:W-:Y:S05]  /*5290*/  @!P0 BRA `(.L_x_95) ;  /* 0x0000004c00788947 */ /* 0x002fea0003800000 */
.L_x_193:
[----:B------:R-:W3:Y:S02]  /*52a0*/  SYNCS.PHASECHK.TRANS64.TRYWAIT P0, [UR4+0xc8], R2 ;  /* 0x0000c802ff0075a7 */ /* 0x000ee40008001104 */
[----:B---3--:R-:W-:Y:S05]  /*52b0*/  @!P0 BRA `(.L_x_96) ;  /* 0x0000004c00888947 */ /* 0x008fea0003800000 */
.L_x_195:
[----:B------:R-:W3:Y:S02]  /*52c0*/  SYNCS.PHASECHK.TRANS64.TRYWAIT P0, [UR4+0xd0], R2 ;  /* 0x0000d002ff0075a7 */ /* 0x000ee40008001104 */
[----:B---3--:R-:W-:Y:S05]  /*52d0*/  @!P0 BRA `(.L_x_97) ;  /* 0x0000004c00988947 */ /* 0x008fea0003800000 */
.L_x_197:
[----:B-1----:R-:W-:-:S07]  /*52e0*/  MOV R0, UR4 ;  /* 0x0000000400007c02 */ /* 0x002fce0008000f00 */
.L_x_98:
[----:B-1----:R-:W-:-:S04]  /*52f0*/  SHF.L.U32 R2, R32, 0x1f, RZ ;  /* 0x0000001f20027819 */ /* 0x002fc800000006ff */
[----:B------:R1:W3:Y:S03]  /*5300*/  SYNCS.PHASECHK.TRANS64.TRYWAIT P0, [R0+URZ+0xd8], R2 ;  /* 0x0000d802000075a7 */ /* 0x0002e600080011ff */
[----:B---3--:R-:W-:Y:S05]  /*5310*/  @!P0 NANOSLEEP.SYNCS 0x989680 ;  /* 0x009896800000895d */ /* 0x008fea0003900000 */
[----:B------:R-:W3:Y:S02]  /*5320*/  @!P0 SYNCS.PHASECHK.TRANS64 P0, [R0+URZ+0xd8], R2 ;  /* 0x0000d802000085a7 */ /* 0x000ee400080010ff */
[----:B--23--:R-:W-:Y:S05]  /*5330*/  @P0 EXIT ;  /* 0x000000000000094d */ /* 0x00cfea0003800000 */
[----:B------:R-:W-:Y:S05]  /*5340*/  BRA `(.L_x_98) ;  /* 0xfffffffc00e87947 */ /* 0x000fea000383ffff */
.L_x_83:
[----:B------:R-:W-:-:S06]  /*5350*/  UISETP.GE.AND UP0, UPT, UR7, 0x4, UPT ;  /* 0x000000040700788c */ /* 0x000fcc000bf06270 */
[----:B------:R-:W-:-:S13]  /*5360*/  PLOP3.LUT P0, PT, PT, PT, UP0, 0x80, 0x8 ;  /* 0x000000000008781c */ /* 0x000fda0003f0f008 */
[----:B------:R-:W-:Y:S05]  /*5370*/  @!P0 EXIT ;  /* 0x000000000000894d */ /* 0x000fea0003800000 */
[----:B------:R-:W-:Y:S01]  /*5380*/  BAR.SYNC.DEFER_BLOCKING 0x6, 0xa0 ;  /* 0x0182800000007b1d */ /* 0x000fe20000010000 */
[C---:B------:R-:W-:Y:S01]  /*5390*/  IMAD.SHL.U32 R2, R101.reuse, 0x20, RZ ;  /* 0x0000002065027824 */ /* 0x040fe200078e00ff */
[C---:B------:R-:W-:Y:S01]  /*53a0*/  SHF.L.U32 R46, R101.reuse, 0x10, RZ ;  /* 0x00000010652e7819 */ /* 0x040fe200000006ff */
[C---:B------:R-:W-:Y:S01]  /*53b0*/  IMAD.SHL.U32 R100, R101.reuse, 0x4, RZ ;  /* 0x0000000465647824 */ /* 0x040fe200078e00ff */
[C---:B------:R-:W-:Y:S01]  /*53c0*/  LOP3.LUT R102, R101.reuse, 0x60, RZ, 0xc0, !PT ;  /* 0x0000006065667812 */ /* 0x040fe200078ec0ff */
[----:B------:R-:W-:Y:S01]  /*53d0*/  HFMA2 R97, -RZ, RZ, 0, 5.9604644775390625e-08 ;  /* 0x00000001ff617431 */ /* 0x000fe200000001ff */
[----:B------:R-:W-:Y:S02]  /*53e0*/  UMOV UR48, 0x400 ;  /* 0x0000040000307882 */ /* 0x000fe40000000000 */
[----:B------:R-:W1:Y:S01]  /*53f0*/  LDC R91, c[0x0][0x370] ;  /* 0x0000dc00ff5b7b82 */ /* 0x000e620000000800 */
[----:B------:R-:W-:Y:S01]  /*5400*/  ULEA UR48, UR37, UR48, 0x18 ;  /* 0x0000003025307291 */ /* 0x000fe2000f8ec0ff */
[----:B------:R-:W-:Y:S01]  /*5410*/  LOP3.LUT R3, R2, 0xc0, RZ, 0xc0, !PT ;  /* 0x000000c002037812 */ /* 0x000fe200078ec0ff */
[----:B------:R-:W-:Y:S01]  /*5420*/  HFMA2 R95, -RZ, RZ, 0, 0 ;  /* 0x00000000ff5f7431 */ /* 0x000fe200000001ff */
[----:B------:R-:W-:Y:S01]  /*5430*/  LOP3.LUT R99, R101, 0x2, RZ, 0xc0, !PT ;  /* 0x0000000265637812 */ /* 0x000fe200078ec0ff */
[----:B------:R-:W-:Y:S01]  /*5440*/  UIADD3 UR4, UPT, UPT, UR48, 0x200, URZ ;  /* 0x0000020030047890 */ /* 0x000fe2000fffe0ff */
[----:B------:R-:W-:Y:S01]  /*5450*/  LOP3.LUT R100, R3, 0x18, R100, 0xf8, !PT ;  /* 0x0000001803647812 */ /* 0x000fe200078ef864 */
[----:B------:R-:W-:Y:S01]  /*5460*/  IMAD.MOV.U32 R45, RZ, RZ, RZ ;  /* 0x000000ffff2d7224 */ /* 0x000fe200078e00ff */
[----:B------:R-:W3:Y:S01]  /*5470*/  LDC R42, c[0x0][0xf0c] ;  /* 0x0003c300ff2a7b82 */ /* 0x000ee20000000800 */
[----:B------:R-:W-:Y:S01]  /*5480*/  LOP3.LUT R46, R46, 0x600000, RZ, 0xc0, !PT ;  /* 0x006000002e2e7812 */ /* 0x000fe200078ec0ff */
[----:B------:R-:W-:Y:S01]  /*5490*/  IMAD.MOV.U32 R105, RZ, RZ, RZ ;  /* 0x000000ffff697224 */ /* 0x000fe200078e00ff */
[----:B------:R-:W-:Y:S01]  /*54a0*/  LOP3.LUT R100, R100, 0xf20, R2, 0xf8, !PT ;  /* 0x00000f2064647812 */ /* 0x000fe200078ef802 */
[----:B------:R-:W-:Y:S01]  /*54b0*/  IMAD.U32 R93, RZ, RZ, UR4 ;  /* 0x00000004ff5d7e24 */ /* 0x000fe2000f8e00ff */
[----:B------:R-:W-:Y:S01]  /*54c0*/  LOP3.LUT R101, R101, 0x4, RZ, 0xc0, !PT ;  /* 0x0000000465657812 */ /* 0x000fe200078ec0ff */
[----:B------:R-:W4:Y:S01]  /*54d0*/  LDCU.64 UR52, c[0x0][0x348] ;  /* 0x00006900ff3477ac */ /* 0x000f220008000a00 */
[----:B------:R-:W-:Y:S01]  /*54e0*/  MOV R96, RZ ;  /* 0x000000ff00607202 */ /* 0x000fe20000000f00 */
[----:B------:R-:W1:Y:S01]  /*54f0*/  LDC R89, c[0x0][0xf20] ;  /* 0x0003c800ff597b82 */ /* 0x000e620000000800 */
[----:B------:R-:W2:Y:S01]  /*5500*/  LDS R0, [UR48+0x180] ;  /* 0x00018030ff007984 */ /* 0x000ea20008000800 */
[----:B------:R-:W-:Y:S01]  /*5510*/  IMAD R100, R100, 0x2, R93 ;  /* 0x0000000264647824 */ /* 0x000fe200078e025d */
[----:B------:R-:W1:Y:S03]  /*5520*/  LDCU.64 UR38, c[0x0][0xc88] ;  /* 0x00019100ff2677ac */ /* 0x000e660008000a00 */
[--C-:B------:R-:W-:Y:S01]  /*5530*/  IMAD R99, R99, -0x10, R100.reuse ;  /* 0xfffffff063637824 */ /* 0x100fe200078e0264 */
[----:B------:R-:W1:Y:S01]  /*5540*/  LDCU.64 UR44, c[0x0][0xc90] ;  /* 0x00019200ff2c77ac */ /* 0x000e620008000a00 */
[----:B------:R-:W1:Y:S01]  /*5550*/  LDC R41, c[0x0][0xf30] ;  /* 0x0003cc00ff297b82 */ /* 0x000e620000000800 */
[----:B------:R-:W-:Y:S01]  /*5560*/  IMAD R98, R101, -0x10, R100 ;  /* 0xfffffff065627824 */ /* 0x000fe200078e0264 */
[----:B------:R-:W-:Y:S01]  /*5570*/  UMOV UR49, URZ ;  /* 0x000000ff00317c82 */ /* 0x000fe20008000000 */
[----:B------:R-:W-:-:S05]  /*5580*/  UMOV UR51, URZ ;  /* 0x000000ff00337c82 */ /* 0x000fca0008000000 */
[----:B------:R-:W1:Y:S08]  /*5590*/  LDC.64 R84, c[0x0][0xf10] ;  /* 0x0003c400ff547b82 */ /* 0x000e700000000a00 */
[----:B------:R-:W1:Y:S08]  /*55a0*/  LDC.64 R38, c[0x0][0xf18] ;  /* 0x0003c600ff267b82 */ /* 0x000e700000000a00 */
[----:B------:R-:W1:Y:S08]  /*55b0*/  LDC.64 R36, c[0x0][0xf28] ;  /* 0x0003ca00ff247b82 */ /* 0x000e700000000a00 */
[----:B------:R-:W1:Y:S01]  /*55c0*/  LDC.64 R82, c[0x0][0xcb0] ;  /* 0x00032c00ff527b82 */ /* 0x000e620000000a00 */
[----:B--2---:R-:W-:-:S07]  /*55d0*/  IMAD.IADD R46, R0, 0x1, R46 ;  /* 0x00000001002e7824 */ /* 0x004fce00078e022e */
[----:B------:R-:W2:Y:S08]  /*55e0*/  LDC.64 R80, c[0x0][0xca8] ;  /* 0x00032a00ff507b82 */ /* 0x000eb00000000a00 */
[----:B---34-:R-:W1:Y:S02]  /*55f0*/  LDC R90, c[0x0][0x374] ;  /* 0x0000dd00ff5a7b82 */ /* 0x018e640000000800 */
.L_x_142:
[----:B------:R-:W-:Y:S02]  /*5600*/  LEA R0, R105, UR48, 0x3 ;  /* 0x0000003069007c11 */ /* 0x000fe4000f8e18ff */
[----:B------:R-:W-:Y:S02]  /*5610*/  SHF.L.U32 R2, R95, 0x1f, RZ ;  /* 0x0000001f5f027819 */ /* 0x000fe400000006ff */
[----:B-1----:R-:W-:Y:S02]  /*5620*/  LEA R16, R105, UR48, 0x4 ;  /* 0x0000003069107c11 */ /* 0x002fe4000f8e20ff */
[----:B---3--:R-:W3:Y:S02]  /*5630*/  SYNCS.PHASECHK.TRANS64.TRYWAIT P0, [R0+URZ+0xf0], R2 ;  /* 0x0000f002000075a7 */ /* 0x008ee400080011ff */
[----:B---3--:R-:W-:Y:S05]  /*5640*/  @!P0 BRA `(.L_x_99) ;  /* 0x0000004800d48947 */ /* 0x008fea0003800000 */
.L_x_198:
[----:B------:R-:W4:Y:S01]  /*5650*/  LDC.64 R10, c[0x0][0xf10] ;  /* 0x0003c400ff0a7b82 */ /* 0x000f220000000a00 */
[----:B------:R-:W2:Y:S01]  /*5660*/  LDS.128 R16, [R16+0x160] ;  /* 0x0001600010107984 */ /* 0x000ea20000000c00 */
[----:B-1----:R-:W-:Y:S01]  /*5670*/  ISETP.NE.AND P1, PT, R41, 0x1, PT ;  /* 0x000000012900780c */ /* 0x002fe20003f25270 */
[----:B---3--:R-:W-:Y:S01]  /*5680*/  VIADD R0, R0, 0x100 ;  /* 0x0000010000007836 */ /* 0x008fe20000000000 */
[----:B------:R-:W-:Y:S04]  /*5690*/  ISETP.GE.AND P0, PT, R40, 0x1, PT ;  /* 0x000000012800780c */ /* 0x000fe80003f06270 */
[----:B------:R-:W1:Y:S01]  /*56a0*/  LDC.64 R8, c[0x0][0xf18] ;  /* 0x0003c600ff087b82 */ /* 0x000e620000000a00 */
[----:B------:R-:W-:Y:S01]  /*56b0*/  PRMT R0, RZ, 0x654, R0 ;  /* 0x00000654ff007816 */ /* 0x000fe20000000000 */
[----:B------:R-:W-:Y:S01]  /*56c0*/  @!PT LDS RZ, [RZ] ;  /* 0x00000000fffff984 */ /* 0x000fe20000000800 */
[----:B------:R-:W-:Y:S01]  /*56d0*/  @!PT LDS RZ, [RZ] ;  /* 0x00000000fffff984 */ /* 0x000fe20000000800 */
[----:B------:R-:W-:Y:S01]  /*56e0*/  @!PT LDS RZ, [RZ] ;  /* 0x00000000fffff984 */ /* 0x000fe20000000800 */
[----:B------:R-:W-:Y:S01]  /*56f0*/  @!PT LDS RZ, [RZ] ;  /* 0x00000000fffff984 */ /* 0x000fe20000000800 */
[----:B------:R3:W-:Y:S06]  /*5700*/  MEMBAR.ALL.CTA ;  /* 0x0000000000007992 */ /* 0x0007ec0000008000 */
[----:B---3--:R-:W3:Y:S01]  /*5710*/  FENCE.VIEW.ASYNC.S ;  /* 0x00000000000073c6 */ /* 0x008ee20000000000 */
[----:B------:R-:W1:Y:S08]  /*5720*/  @!P1 LDC R12, c[0x0][0xf20] ;  /* 0x0003c800ff0c9b82 */ /* 0x000e700000000800 */
[----:B------:R-:W1:Y:S01]  /*5730*/  @!P1 LDC R7, c[0x0][0xf0c] ;  /* 0x0003c300ff079b82 */ /* 0x000e620000000800 */
[----:B---3--:R3:W-:Y:S01]  /*5740*/  SYNCS.ARRIVE.TRANS64.RED.A1T0 RZ, [R0+URZ], RZ ;  /* 0x000000ff00ff79a7 */ /* 0x0087e200081004ff */
[----:B--2---:R-:W-:Y:S04]  /*5750*/  LOP3.LUT P4, RZ, R18, 0x1, RZ, 0xc0, !PT ;  /* 0x0000000112ff7812 */ /* 0x004fe8000788c0ff */
[----:B------:R-:W-:Y:S09]  /*5760*/  P2R R103, PR, RZ, 0x10 ;  /* 0x00000010ff677803 */ /* 0x000ff20000000000 */
[----:B------:R-:W-:Y:S02]  /*5770*/  @P4 MOV R44, R16 ;  /* 0x00000010002c4202 */ /* 0x000fe40000000f00 */
[----:B------:R-:W-:Y:S01]  /*5780*/  @P4 LOP3.LUT R43, R17, 0xffff, RZ, 0xc0, !PT ;  /* 0x0000ffff112b4812 */ /* 0x000fe200078ec0ff */
[----:B---34-:R-:W-:Y:S06]  /*5790*/  @!P0 BRA `(.L_x_100) ;  /* 0x0000000000a48947 */ /* 0x018fec0003800000 */
[----:B------:R-:W-:Y:S01]  /*57a0*/  IMAD.HI.U32 R0, R90, R39, RZ ;  /* 0x000000275a007227 */ /* 0x000fe200078e00ff */
[----:B------:R-:W-:Y:S02]  /*57b0*/  ISETP.NE.AND P0, PT, R38, 0x1, PT ;  /* 0x000000012600780c */ /* 0x000fe40003f05270 */
[----:B------:R-:W-:Y:S01]  /*57c0*/  ISETP.NE.AND P2, PT, R40, 0x1, PT ;  /* 0x000000012800780c */ /* 0x000fe20003f45270 */
[----:B------:R-:W-:Y:S01]  /*57d0*/  IMAD.HI.U32 R4, R91, R84, RZ ;  /* 0x000000545b047227 */ /* 0x000fe200078e00ff */
[----:B------:R-:W-:Y:S02]  /*57e0*/  SHF.R.U32.HI R0, RZ, R89, R0 ;  /* 0x00000059ff007219 */ /* 0x000fe40000011600 */
[----:B------:R-:W-:Y:S01]  /*57f0*/  ISETP.NE.AND P3, PT, R42, 0x1, PT ;  /* 0x000000012a00780c */ /* 0x000fe20003f65270 */
[----:B------:R-:W-:Y:S01]  /*5800*/  IMAD.HI.U32 R6, R43, R39, RZ ;  /* 0x000000272b067227 */ /* 0x000fe200078e00ff */
[-C--:B------:R-:W-:Y:S02]  /*5810*/  SHF.R.U32.HI R4, RZ, R85.reuse, R4 ;  /* 0x00000055ff047219 */ /* 0x080fe40000011604 */
[----:B------:R-:W-:Y:S01]  /*5820*/  SEL R0, R90, R0, !P0 ;  /* 0x000000005a007207 */ /* 0x000fe20004000000 */
[----:B------:R-:W-:Y:S01]  /*5830*/  IMAD.HI.U32 R5, R44, R84, RZ ;  /* 0x000000542c057227 */ /* 0x000fe200078e00ff */
[----:B------:R-:W-:Y:S03]  /*5840*/  SEL R4, R91, R4, !P3 ;  /* 0x000000045b047207 */ /* 0x000fe60005800000 */
[-C--:B------:R-:W-:Y:S01]  /*5850*/  IMAD.HI.U32 R3, R0, R36.reuse, RZ ;  /* 0x0000002400037227 */ /* 0x080fe200078e00ff */
[----:B------:R-:W-:Y:S03]  /*5860*/  SHF.R.U32.HI R5, RZ, R85, R5 ;  /* 0x00000055ff057219 */ /* 0x000fe60000011605 */
[----:B------:R-:W-:Y:S01]  /*5870*/  IMAD.HI.U32 R2, R4, R36, RZ ;  /* 0x0000002404027227 */ /* 0x000fe200078e00ff */
[----:B------:R-:W-:Y:S02]  /*5880*/  @P2 SHF.R.U32.HI R0, RZ, R37, R3 ;  /* 0x00000025ff002219 */ /* 0x000fe40000011603 */
[----:B------:R-:W-:Y:S02]  /*5890*/  SHF.R.U32.HI R3, RZ, R89, R6 ;  /* 0x00000059ff037219 */ /* 0x000fe40000011606 */
[----:B------:R-:W-:Y:S01]  /*58a0*/  @P2 SHF.R.U32.HI R4, RZ, R37, R2 ;  /* 0x00000025ff042219 */ /* 0x000fe20000011602 */
[----:B------:R-:W-:Y:S01]  /*58b0*/  IMAD R0, R40, R0, RZ ;  /* 0x0000000028007224 */ /* 0x000fe200078e02ff */
[----:B------:R-:W-:Y:S02]  /*58c0*/  SEL R3, R43, R3, !P0 ;  /* 0x000000032b037207 */ /* 0x000fe40004000000 */
[----:B------:R-:W-:Y:S01]  /*58d0*/  SEL R2, R44, R5, !P3 ;  /* 0x000000052c027207 */ /* 0x000fe20005800000 */
[----:B------:R-:W-:Y:S01]  /*58e0*/  IMAD R5, R40, R4, RZ ;  /* 0x0000000428057224 */ /* 0x000fe200078e02ff */
[C---:B------:R-:W-:Y:S01]  /*58f0*/  ISETP.GE.AND P0, PT, R3.reuse, R0, PT ;  /* 0x000000000300720c */ /* 0x040fe20003f06270 */
[C---:B------:R-:W-:Y:S03]  /*5900*/  IMAD.HI.U32 R0, R3.reuse, R36, RZ ;  /* 0x0000002403007227 */ /* 0x040fe600078e00ff */
[C---:B------:R-:W-:Y:S02]  /*5910*/  ISETP.GE.OR P0, PT, R2.reuse, R5, P0 ;  /* 0x000000050200720c */ /* 0x040fe40000706670 */
[----:B------:R-:W-:Y:S04]  /*5920*/  SHF.R.U32.HI R0, RZ, R37, R0 ;  /* 0x00000025ff007219 */ /* 0x000fe80000011600 */
[C---:B------:R-:W-:Y:S05]  /*5930*/  SEL R6, R3.reuse, R0, !P2 ;  /* 0x0000000003067207 */ /* 0x040fea0005000000 */
        /* <DEDUP_REMOVED lines=14> */
[----:B------:R-:W-:Y:S07]  /*5a20*/  IMAD R43, R3, R38, R43 ;  /* 0x00000026032b7224 */ /* 0x000fee00078e022b */
.L_x_100:
[----:B-1----:R-:W-:Y:S01]  /*5a30*/  @!P1 IMAD.HI.U32 R2, R43, R9, RZ ;  /* 0x000000092b029227 */ /* 0x002fe200078e00ff */
[----:B------:R-:W-:Y:S01]  /*5a40*/  @!P1 ISETP.NE.AND P0, PT, R8, 0x1, PT ;  /* 0x000000010800980c */ /* 0x000fe20003f05270 */
[----:B------:R-:W-:Y:S01]  /*5a50*/  USHF.L.U32 UR42, UR20, 0x7, URZ ;  /* 0x00000007142a7899 */ /* 0x000fe200080006ff */
[----:B------:R-:W-:Y:S01]  /*5a60*/  @!P1 ISETP.NE.AND P2, PT, R7, 0x1, PT ;  /* 0x000000010700980c */ /* 0x000fe20003f45270 */
[C---:B------:R-:W-:Y:S01]  /*5a70*/  @!P1 IMAD.HI.U32 R0, R44.reuse, R10, RZ ;  /* 0x0000000a2c009227 */ /* 0x040fe200078e00ff */
[----:B------:R-:W-:Y:S01]  /*5a80*/  @!P1 SHF.R.U32.HI R2, RZ, R12, R2 ;  /* 0x0000000cff029219 */ /* 0x000fe20000011602 */
[----:B------:R-:W-:Y:S01]  /*5a90*/  USHF.L.U32 UR41, UR12, 0x7, URZ ;  /* 0x000000070c297899 */ /* 0x000fe200080006ff */
[----:B------:R-:W-:Y:S01]  /*5aa0*/  @P4 SHF.R.U32.HI R94, RZ, 0x10, R17 ;  /* 0x00000010ff5e4819 */ /* 0x000fe20000011611 */
[----:B------:R-:W-:Y:S01]  /*5ab0*/  VIADD R105, R105, 0x1 ;  /* 0x0000000169697836 */ /* 0x000fe20000000000 */
[----:B------:R-:W-:Y:S01]  /*5ac0*/  @!P1 SEL R2, R43, R2, !P0 ;  /* 0x000000022b029207 */ /* 0x000fe20004000000 */
[----:B------:R-:W-:Y:S01]  /*5ad0*/  BSSY.RECONVERGENT B6, `(.L_x_101) ;  /* 0x0000028000067945 */ /* 0x000fe20003800200 */
[----:B------:R-:W-:Y:S02]  /*5ae0*/  @!P1 SHF.R.U32.HI R0, RZ, R11, R0 ;  /* 0x0000000bff009219 */ /* 0x000fe40000011600 */
[----:B------:R-:W-:Y:S02]  /*5af0*/  LOP3.LUT P0, RZ, R93, 0x1b0, RZ, 0xc0, !PT ;  /* 0x000001b05dff7812 */ /* 0x000fe4000780c0ff */
[----:B------:R-:W-:Y:S05]  /*5b00*/  @!P1 SEL R3, R44, R0, !P2 ;  /* 0x000000002c039207 */ /* 0x000fea0005000000 */
[----:B------:R-:W-:Y:S02]  /*5b10*/  @!P1 IMAD.IADD R0, R2, 0x1, -R3 ;  /* 0x0000000102009824 */ /* 0x000fe400078e0a03 */
[----:B------:R-:W-:Y:S02]  /*5b20*/  @!P1 IMAD.IADD R2, R3, 0x1, -R2 ;  /* 0x0000000103029824 */ /* 0x000fe400078e0a02 */
[----:B------:R-:W-:Y:S02]  /*5b30*/  @!P1 IMAD R44, R0, R7, R44 ;  /* 0x00000007002c9224 */ /* 0x000fe400078e022c */
[----:B------:R-:W-:Y:S01]  /*5b40*/  @!P1 IMAD R43, R2, R8, R43 ;  /* 0x00000008022b9224 */ /* 0x000fe200078e022b */
[----:B------:R-:W-:Y:S06]  /*5b50*/  @!P0 BRA `(.L_x_102) ;  /* 0x00000000007c8947 */ /* 0x000fec0003800000 */
[----:B------:R-:W1:Y:S01]  /*5b60*/  LDCU.64 UR8, c[0x4][0x80] ;  /* 0x01001000ff0877ac */ /* 0x000e620008000a00 */
[----:B------:R-:W-:Y:S01]  /*5b70*/  MOV R2, 0x0 ;  /* 0x0000000000027802 */ /* 0x000fe20000000f00 */
[----:B------:R-:W-:Y:S02]  /*5b80*/  HFMA2 R12, -RZ, RZ, 0, 5.9604644775390625e-08 ;  /* 0x00000001ff0c7431 */ /* 0x000fe400000001ff */
[----:B------:R-:W-:Y:S01]  /*5b90*/  IMAD.MOV.U32 R8, RZ, RZ, 0x70 ;  /* 0x00000070ff087424 */ /* 0x000fe200078e00ff */
[----:B------:R2:W3:Y:S01]  /*5ba0*/  LDC.64 R14, c[0x4][R2] ;  /* 0x01000000020e7b82 */ /* 0x0004e20000000a00 */
[----:B------:R-:W4:Y:S01]  /*5bb0*/  LDCU.64 UR6, c[0x4][0x88] ;  /* 0x01001100ff0677ac */ /* 0x000f220008000a00 */
[----:B------:R-:W-:Y:S01]  /*5bc0*/  IMAD.MOV.U32 R13, RZ, RZ, RZ ;  /* 0x000000ffff0d7224 */ /* 0x000fe200078e00ff */
[----:B------:R-:W2:Y:S01]  /*5bd0*/  LDCU.64 UR4, c[0x4][0x8] ;  /* 0x01000100ff0477ac */ /* 0x000ea20008000a00 */
[----:B-1----:R-:W-:Y:S01]  /*5be0*/  MOV R5, UR9 ;  /* 0x0000000900057c02 */ /* 0x002fe20008000f00 */
[----:B------:R-:W-:Y:S01]  /*5bf0*/  IMAD.U32 R4, RZ, RZ, UR8 ;  /* 0x00000008ff047e24 */ /* 0x000fe2000f8e00ff */
[----:B----4-:R-:W-:Y:S01]  /*5c00*/  MOV R7, UR7 ;  /* 0x0000000700077c02 */ /* 0x010fe20008000f00 */
[----:B------:R-:W-:Y:S01]  /*5c10*/  IMAD.U32 R6, RZ, RZ, UR6 ;  /* 0x00000006ff067e24 */ /* 0x000fe2000f8e00ff */
[----:B--2---:R-:W-:Y:S01]  /*5c20*/  MOV R11, UR5 ;  /* 0x00000005000b7c02 */ /* 0x004fe20008000f00 */
[----:B------:R-:W-:Y:S02]  /*5c30*/  IMAD.U32 R10, RZ, RZ, UR4 ;  /* 0x00000004ff0a7e24 */ /* 0x000fe4000f8e00ff */
[----:B------:R-:W-:Y:S07]  /*5c40*/  LEPC R20, `(.L_x_103) ;  /* 0x000000001014794e */ /* 0x000fee0000000000 */
[----:B---3-5:R-:W-:Y:S05]  /*5c50*/  CALL.ABS.NOINC R14 ;  /* 0x000000000e007343 */ /* 0x028fea0003c00000 */
.L_x_103:
[----:B------:R-:W1:Y:S01]  /*5c60*/  LDCU.64 UR8, c[0x4][0x80] ;  /* 0x01001000ff0877ac */ /* 0x000e620008000a00 */
[----:B------:R-:W2:Y:S01]  /*5c70*/  LDC.64 R2, c[0x4][R2] ;  /* 0x0100000002027b82 */ /* 0x000ea20000000a00 */
[----:B------:R-:W-:Y:S02]  /*5c80*/  HFMA2 R12, -RZ, RZ, 0, 5.9604644775390625e-08 ;  /* 0x00000001ff0c7431 */ /* 0x000fe400000001ff */
[----:B------:R-:W-:Y:S02]  /*5c90*/  IMAD.MOV.U32 R8, RZ, RZ, 0x70 ;  /* 0x00000070ff087424 */ /* 0x000fe400078e00ff */
[----:B------:R-:W-:Y:S01]  /*5ca0*/  IMAD.MOV.U32 R13, RZ, RZ, RZ ;  /* 0x000000ffff0d7224 */ /* 0x000fe200078e00ff */
[----:B------:R-:W3:Y:S01]  /*5cb0*/  LDCU.64 UR6, c[0x4][0x88] ;  /* 0x01001100ff0677ac */ /* 0x000ee20008000a00 */
[----:B------:R-:W4:Y:S01]  /*5cc0*/  LDCU.64 UR4, c[0x4][0x8] ;  /* 0x01000100ff0477ac */ /* 0x000f220008000a00 */
[----:B-1----:R-:W-:Y:S02]  /*5cd0*/  MOV R4, UR8 ;  /* 0x0000000800047c02 */ /* 0x002fe40008000f00 */
[----:B------:R-:W-:Y:S02]  /*5ce0*/  MOV R5, UR9 ;  /* 0x0000000900057c02 */ /* 0x000fe40008000f00 */
[----:B---3--:R-:W-:Y:S01]  /*5cf0*/  MOV R7, UR7 ;  /* 0x0000000700077c02 */ /* 0x008fe20008000f00 */
[----:B------:R-:W-:Y:S01]  /*5d00*/  IMAD.U32 R6, RZ, RZ, UR6 ;  /* 0x00000006ff067e24 */ /* 0x000fe2000f8e00ff */
[----:B----4-:R-:W-:Y:S01]  /*5d10*/  MOV R11, UR5 ;  /* 0x00000005000b7c02 */ /* 0x010fe20008000f00 */
[----:B------:R-:W-:Y:S02]  /*5d20*/  IMAD.U32 R10, RZ, RZ, UR4 ;  /* 0x00000004ff0a7e24 */ /* 0x000fe4000f8e00ff */
[----:B------:R-:W-:Y:S07]  /*5d30*/  LEPC R20, `(.L_x_102) ;  /* 0x000000001014794e */ /* 0x000fee0000000000 */
[----:B--2---:R-:W-:Y:S05]  /*5d40*/  CALL.ABS.NOINC R2 ;  /* 0x0000000002007343 */ /* 0x004fea0003c00000 */
.L_x_102:
[----:B------:R-:W-:Y:S05]  /*5d50*/  BSYNC.RECONVERGENT B6 ;  /* 0x0000000000067941 */ /* 0x000fea0003800200 */
.L_x_101:
[----:B------:R-:W-:Y:S01]  /*5d60*/  ISETP.NE.U32.AND P4, PT, R82, RZ, PT ;  /* 0x000000ff5200720c */ /* 0x000fe20003f85070 */
[----:B------:R-:W-:Y:S01]  /*5d70*/  UISETP.NE.AND UP2, UPT, UR50, URZ, UPT ;  /* 0x000000ff3200728c */ /* 0x000fe2000bf45270 */
[----:B------:R-:W-:Y:S01]  /*5d80*/  ISETP.NE.U32.AND P2, PT, RZ, UR38, PT ;  /* 0x00000026ff007c0c */ /* 0x000fe2000bf45070 */
[----:B------:R-:W-:Y:S01]  /*5d90*/  UISETP.NE.U32.AND UP1, UPT, UR44, URZ, UPT ;  /* 0x000000ff2c00728c */ /* 0x000fe2000bf25070 */
[----:B------:R-:W-:Y:S01]  /*5da0*/  ISETP.NE.AND.EX P4, PT, R83, RZ, PT, P4 ;  /* 0x000000ff5300720c */ /* 0x000fe20003f85340 */
[----:B------:R-:W-:Y:S01]  /*5db0*/  UPLOP3.LUT UP0, UPT, UPT, UPT, UPT, 0x40, 0x4 ;  /* 0x000000000004789c */ /* 0x000fe20003f0e870 */
[----:B------:R-:W-:Y:S01]  /*5dc0*/  ISETP.NE.AND.EX P2, PT, RZ, UR39, PT, P2 ;  /* 0x00000027ff007c0c */ /* 0x000fe2000bf45320 */
[----:B------:R-:W-:Y:S01]  /*5dd0*/  UISETP.NE.AND.EX UP1, UPT, UR45, URZ, UPT, UP1 ;  /* 0x000000ff2d00728c */ /* 0x000fe2000bf25310 */
[----:B------:R-:W-:Y:S04]  /*5de0*/  PLOP3.LUT P1, PT, PT, PT, UP2, 0x80, 0x8 ;  /* 0x000000000008781c */ /* 0x000fe80003f2f028 */
[----:B------:R-:W-:Y:S06]  /*5df0*/  @UP2 UPLOP3.LUT UP0, UPT, UPT, UPT, UP1, 0x80, 0x8 ;  /* 0x000000000008289c */ /* 0x000fec0003f0f010 */
[----:B------:R-:W-:Y:S01]  /*5e00*/  PLOP3.LUT P0, PT, PT, PT, UP0, 0x80, 0x8 ;  /* 0x000000000008781c */ /* 0x000fe20003f0f008 */
[----:B------:R-:W-:Y:S01]  /*5e10*/  @!UPT UIADD3 URZ, UPT, UPT, URZ, URZ, URZ ;  /* 0x000000fffffff290 */ /* 0x000fe2000fffe0ff */
[----:B------:R-:W-:Y:S11]  /*5e20*/  BRA.U !UP1, `(.L_x_104) ;  /* 0x0000000109387547 */ /* 0x000ff6000b800000 */
[----:B------:R-:W-:Y:S01]  /*5e30*/  UISETP.NE.U32.AND UP0, UPT, UR38, URZ, UPT ;  /* 0x000000ff2600728c */ /* 0x000fe2000bf05070 */
[----:B------:R-:W-:Y:S02]  /*5e40*/  HFMA2 R0, -RZ, RZ, 0, 5.9604644775390625e-08 ;  /* 0x00000001ff007431 */ /* 0x000fe400000001ff */
[----:B------:R-:W-:Y:S01]  /*5e50*/  IMAD.MOV.U32 R88, RZ, RZ, 0x1 ;  /* 0x00000001ff587424 */ /* 0x000fe200078e00ff */
[----:B------:R-:W-:Y:S06]  /*5e60*/  UISETP.NE.AND.EX UP0, UPT, UR39, URZ, UPT, UP0 ;  /* 0x000000ff2700728c */ /* 0x000fec000bf05300 */
[----:B------:R-:W-:Y:S05]  /*5e70*/  PLOP3.LUT P3, PT, PT, PT, UP0, 0x80, 0x8 ;  /* 0x000000000008781c */ /* 0x000fea0003f6f008 */
[----:B------:R-:W1:Y:S01]  /*5e80*/  @UP0 LDCU.64 UR6, c[0x0][0xc88] ;  /* 0x00019100ff0607ac */ /* 0x000e620008000a00 */
[----:B------:R-:W-:Y:S07]  /*5e90*/  @UP0 UIMAD UR4, UR36, UR44, URZ ;  /* 0x0000002c240402a4 */ /* 0x000fee000f8e02ff */
[----:B------:R-:W-:Y:S01]  /*5ea0*/  @!P3 PRMT R88, R0, 0x7610, R88 ;  /* 0x000076100058b816 */ /* 0x000fe20000000058 */
[----:B-1----:R-:W-:Y:S03]  /*5eb0*/  @UP0 UIMAD.WIDE UR6, UR4, 0x4, UR6 ;  /* 0x00000004040608a5 */ /* 0x002fe6000f8e0206 */
[----:B------:R-:W1:Y:S03]  /*5ec0*/  @!UP0 LDCU UR4, c[0x0][0xc80] ;  /* 0x00019000ff0487ac */ /* 0x000e660008000800 */
[----:B------:R-:W-:Y:S01]  /*5ed0*/  IMAD.U32 R2, RZ, RZ, UR6 ;  /* 0x00000006ff027e24 */ /* 0x000fe2000f8e00ff */
[----:B------:R-:W-:Y:S05]  /*5ee0*/  MOV R3, UR7 ;  /* 0x0000000700037c02 */ /* 0x000fea0008000f00 */
[----:B-----5:R2:W5:Y:S02]  /*5ef0*/  @P3 LDG.E R49, desc[UR46][R2.64] ;  /* 0x0000002e02313981 */ /* 0x020564000c1e1900 */
[----:B-12---:R-:W-:Y:S02]  /*5f00*/  @!P3 IMAD.U32 R49, RZ, RZ, UR4 ;  /* 0x00000004ff31be24 */ /* 0x006fe4000f8e00ff */
.L_x_104:
[----:B------:R-:W-:Y:S05]  /*5f10*/  @!P4 BRA `(.L_x_105) ;  /* 0x000000000020c947 */ /* 0x000fea0003800000 */
[----:B------:R-:W-:Y:S04]  /*5f20*/  ISETP.NE.U32.AND P3, PT, R80, RZ, PT ;  /* 0x000000ff5000720c */ /* 0x000fe80003f65070 */
[----:B------:R-:W-:Y:S11]  /*5f30*/  ISETP.NE.AND.EX P3, PT, R81, RZ, PT, P3 ;  /* 0x000000ff5100720c */ /* 0x000ff60003f65330 */
[----:B------:R-:W-:Y:S02]  /*5f40*/  @!UPT UIADD3 URZ, UPT, UPT, URZ, URZ, URZ ;  /* 0x000000fffffff290 */ /* 0x000fe4000fffe0ff */
[----:B------:R-:W1:Y:S01]  /*5f50*/  @P3 LDC.64 R2, c[0x0][0xca8] ;  /* 0x00032a00ff023b82 */ /* 0x000e620000000a00 */
[----:B------:R-:W-:Y:S04]  /*5f60*/  @P3 IMAD R0, R82, UR36, RZ ;  /* 0x0000002452003c24 */ /* 0x000fe8000f8e02ff */
[----:B-1----:R-:W-:Y:S05]  /*5f70*/  @P3 IMAD.WIDE R2, R0, 0x4, R2 ;  /* 0x0000000400023825 */ /* 0x002fea00078e0202 */
[----:B-----5:R1:W5:Y:S02]  /*5f80*/  @P3 LDG.E R47, desc[UR46][R2.64] ;  /* 0x0000002e022f3981 */ /* 0x020364000c1e1900 */
[----:B-1----:R-:W2:Y:S02]  /*5f90*/  @!P3 LDC R47, c[0x0][0xca0] ;  /* 0x00032800ff2fbb82 */ /* 0x002ea40000000800 */
.L_x_105:
[----:B-----5:R-:W-:Y:S01]  /*5fa0*/  FSETP.NEU.AND P3, PT, R49, RZ, PT ;  /* 0x000000ff3100720b */ /* 0x020fe20003f6d000 */
[----:B------:R-:W-:Y:S01]  /*5fb0*/  BSSY B1, `(.L_x_106) ;  /* 0x0000039000017945 */ /* 0x000fe20003800000 */
[----:B------:R-:W-:Y:S01]  /*5fc0*/  SEL R3, RZ, 0xffffffff, P2 ;  /* 0xffffffffff037807 */ /* 0x000fe20001000000 */
[----:B------:R-:W-:Y:S01]  /*5fd0*/  IMAD.MOV.U32 R66, RZ, RZ, 0x1 ;  /* 0x00000001ff427424 */ /* 0x000fe200078e00ff */
[----:B------:R-:W-:Y:S01]  /*5fe0*/  @P1 LOP3.LUT P2, RZ, R88, 0xff, RZ, 0xc0, !PT ;  /* 0x000000ff58ff1812 */ /* 0x000fe2000784c0ff */
[----:B------:R-:W-:Y:S01]  /*5ff0*/  IMAD R48, R45, 0x80, R46 ;  /* 0x000000802d307824 */ /* 0x000fe200078e022e */
[----:B------:R-:W-:Y:S01]  /*6000*/  @P1 SEL R0, RZ, 0xffffffff, P3 ;  /* 0xffffffffff001807 */ /* 0x000fe20001800000 */
[----:B------:R-:W-:Y:S01]  /*6010*/  IMAD R106, R101, -0x10, R99 ;  /* 0xfffffff0656a7824 */ /* 0x000fe200078e0263 */
[----:B------:R-:W-:Y:S01]  /*6020*/  LOP3.LUT R97, R97, 0x1, RZ, 0x3c, !PT ;  /* 0x0000000161617812 */ /* 0x000fe200078e3cff */
[----:B------:R-:W-:Y:S01]  /*6030*/  IMAD.MOV.U32 R65, RZ, RZ, RZ ;  /* 0x000000ffff417224 */ /* 0x000fe200078e00ff */
[----:B------:R-:W-:Y:S02]  /*6040*/  @P0 SEL R0, R3, R0, !P2 ;  /* 0x0000000003000207 */ /* 0x000fe40005000000 */
[----:B------:R-:W-:Y:S02]  /*6050*/  CS2R R78, SRZ ;  /* 0x00000000004e7805 */ /* 0x000fe4000001ff00 */
[----:B------:R-:W-:Y:S02]  /*6060*/  LEA R64, R45, UR48, 0x3 ;  /* 0x000000302d407c11 */ /* 0x000fe4000f8e18ff */
[----:B------:R-:W-:Y:S02]  /*6070*/  CS2R R76, SRZ ;  /* 0x00000000004c7805 */ /* 0x000fe4000001ff00 */
[----:B------:R-:W-:Y:S02]  /*6080*/  @P1 LOP3.LUT R0, R0, 0x1, RZ, 0xc0, !PT ;  /* 0x0000000100001812 */ /* 0x000fe400078ec0ff */
[----:B------:R-:W-:Y:S02]  /*6090*/  CS2R R70, SRZ ;  /* 0x0000000000467805 */ /* 0x000fe4000001ff00 */
[----:B------:R-:W-:Y:S02]  /*60a0*/  PLOP3.LUT P2, PT, PT, PT, UP1, 0x80, 0x8 ;  /* 0x000000000008781c */ /* 0x000fe40003f4f018 */
[----:B------:R-:W-:Y:S02]  /*60b0*/  CS2R R68, SRZ ;  /* 0x0000000000447805 */ /* 0x000fe4000001ff00 */
[----:B------:R-:W-:Y:S02]  /*60c0*/  ISETP.NE.U32.OR P5, PT, R0, 0x1, !P1 ;  /* 0x000000010000780c */ /* 0x000fe40004fa5470 */
[----:B------:R-:W-:Y:S02]  /*60d0*/  CS2R R62, SRZ ;  /* 0x00000000003e7805 */ /* 0x000fe4000001ff00 */
[----:B------:R-:W-:Y:S02]  /*60e0*/  LOP3.LUT P4, R104, R88, 0xff, RZ, 0xc0, !PT ;  /* 0x000000ff58687812 */ /* 0x000fe4000788c0ff */
[----:B------:R-:W-:Y:S02]  /*60f0*/  CS2R R60, SRZ ;  /* 0x00000000003c7805 */ /* 0x000fe4000001ff00 */
[----:B------:R-:W-:Y:S02]  /*6100*/  SEL R2, RZ, 0xffffffff, P3 ;  /* 0xffffffffff027807 */ /* 0x000fe40001800000 */
[----:B------:R-:W-:Y:S02]  /*6110*/  CS2R R58, SRZ ;  /* 0x00000000003a7805 */ /* 0x000fe4000001ff00 */
[----:B------:R-:W-:Y:S02]  /*6120*/  P2R R107, PR, RZ, 0x20 ;  /* 0x00000020ff6b7803 */ /* 0x000fe40000000000 */
[----:B------:R-:W-:Y:S02]  /*6130*/  CS2R R56, SRZ ;  /* 0x0000000000387805 */ /* 0x000fe4000001ff00 */
[----:B------:R-:W-:Y:S02]  /*6140*/  @P2 SEL R2, R3, R2, !P4 ;  /* 0x0000000203022207 */ /* 0x000fe40006000000 */
[----:B------:R-:W-:Y:S02]  /*6150*/  @P5 SHF.L.U32 R0, R97, 0x1f, RZ ;  /* 0x0000001f61005819 */ /* 0x000fe400000006ff */
[----:B------:R-:W-:Y:S02]  /*6160*/  LOP3.LUT R2, R2, 0x1, RZ, 0xc0, !PT ;  /* 0x0000000102027812 */ /* 0x000fe400078ec0ff */
[----:B------:R1:W3:Y:S02]  /*6170*/  @P5 SYNCS.PHASECHK.TRANS64.TRYWAIT P1, [UR48+0xa0], R0 ;  /* 0x0000a000ff0055a7 */ /* 0x0002e40008021130 */
[----:B------:R-:W-:Y:S04]  /*6180*/  ISETP.NE.U32.AND P2, PT, R2, 0x1, PT ;  /* 0x000000010200780c */ /* 0x000fe80003f45070 */
[----:B------:R-:W-:Y:S02]  /*6190*/  P2R R67, PR, RZ, 0x4 ;  /* 0x00000004ff437803 */ /* 0x000fe40000000000 */
[----:B-1----:R-:W-:Y:S04]  /*61a0*/  SHF.L.U32 R0, R96, 0x1f, RZ ;  /* 0x0000001f60007819 */ /* 0x002fe800000006ff */
[----:B------:R1:W4:Y:S01]  /*61b0*/  SYNCS.PHASECHK.TRANS64.TRYWAIT P0, [R64+URZ+0x110], R0 ;  /* 0x00011000400075a7 */ /* 0x00032200080011ff */
[----:B---3--:R-:W-:Y:S01]  /*61c0*/  @P5 SEL R66, RZ, 0x1, !P1 ;  /* 0x00000001ff425807 */ /* 0x008fe20004800000 */
[----:B-1----:R-:W-:Y:S06]  /*61d0*/  @!P5 BRA `(.L_x_107) ;  /* 0x000000000058d947 */ /* 0x002fec0003800000 */
[----:B------:R-:W-:Y:S01]  /*61e0*/  IMAD.MOV.U32 R79, RZ, RZ, RZ ;  /* 0x000000ffff4f7224 */ /* 0x000fe200078e00ff */
[----:B------:R-:W-:Y:S01]  /*61f0*/  ISETP.NE.AND P1, PT, R66, RZ, PT ;  /* 0x000000ff4200720c */ /* 0x000fe20003f25270 */
[----:B------:R-:W-:Y:S01]  /*6200*/  BSSY B0, `(.L_x_108) ;  /* 0x000000c000007945 */ /* 0x000fe20003800000 */
[----:B------:R-:W-:Y:S02]  /*6210*/  CS2R R58, SRZ ;  /* 0x00000000003a7805 */ /* 0x000fe4000001ff00 */
[----:B------:R-:W-:Y:S02]  /*6220*/  CS2R R56, SRZ ;  /* 0x0000000000387805 */ /* 0x000fe4000001ff00 */
[----:B------:R-:W-:Y:S02]  /*6230*/  CS2R R62, SRZ ;  /* 0x00000000003e7805 */ /* 0x000fe4000001ff00 */
[----:B------:R-:W-:Y:S02]  /*6240*/  CS2R R60, SRZ ;  /* 0x00000000003c7805 */ /* 0x000fe4000001ff00 */
[----:B------:R-:W-:Y:S02]  /*6250*/  CS2R R70, SRZ ;  /* 0x0000000000467805 */ /* 0x000fe4000001ff00 */
[----:B------:R-:W-:Y:S02]  /*6260*/  CS2R R68, SRZ ;  /* 0x0000000000447805 */ /* 0x000fe4000001ff00 */
[----:B------:R-:W-:Y:S01]  /*6270*/  CS2R R76, SRZ ;  /* 0x00000000004c7805 */ /* 0x000fe2000001ff00 */
[----:B------:R-:W-:Y:S06]  /*6280*/  @P1 BRA `(.L_x_109) ;  /* 0x00000000000c1947 */ /* 0x000fec0003800000 */
[----:B------:R-:W-:Y:S04]  /*6290*/  SHF.L.U32 R3, R97, 0x1f, RZ ;  /* 0x0000001f61037819 */ /* 0x000fe800000006ff */
[----:B------:R-:W1:Y:S02]  /*62a0*/  SYNCS.PHASECHK.TRANS64.TRYWAIT P1, [UR48+0xa0], R3 ;  /* 0x0000a003ff0075a7 */ /* 0x000e640008021130 */
[----:B-1----:R-:W-:Y:S05]  /*62b0*/  @!P1 BRA `(.L_x_110) ;  /* 0x0000003c00cc9947 */ /* 0x002fea0003800000 */
.L_x_109:
[----:B------:R-:W-:Y:S05]  /*62c0*/  BSYNC B0 ;  /* 0x0000000000007941 */ /* 0x000fea0003800000 */
.L_x_108:
[----:B------:R-:W-:Y:S01]  /*62d0*/  ISETP.NE.AND P1, PT, R67, RZ, PT ;  /* 0x000000ff4300720c */ /* 0x000fe20003f25270 */
[----:B------:R-:W-:Y:S11]  /*62e0*/  HFMA2 R65, -RZ, RZ, 0, 5.9604644775390625e-08 ;  /* 0x00000001ff417431 */ /* 0x000ff600000001ff */
[----:B------:R-:W-:Y:S01]  /*62f0*/  @!UPT UIADD3 URZ, UPT, UPT, URZ, URZ, URZ ;  /* 0x000000fffffff290 */ /* 0x000fe2000fffe0ff */
[----:B------:R3:W1:Y:S04]  /*6300*/  @P1 LDS.128 R56, [R100] ;  /* 0x0000000064381984 */ /* 0x0006680000000c00 */
[----:B------:R3:W1:Y:S04]  /*6310*/  @P1 LDS.128 R60, [R99+0x10] ;  /* 0x00001000633c1984 */ /* 0x0006680000000c00 */
[----:B------:R3:W1:Y:S04]  /*6320*/  @P1 LDS.128 R68, [R98+0x20] ;  /* 0x0000200062441984 */ /* 0x0006680000000c00 */
[----:B------:R3:W1:Y:S02]  /*6330*/  @P1 LDS.128 R76, [R106+0x30] ;  /* 0x000030006a4c1984 */ /* 0x0006640000000c00 */
.L_x_107:
[----:B------:R-:W-:Y:S05]  /*6340*/  BSYNC B1 ;  /* 0x0000000000017941 */ /* 0x000fea0003800000 */
.L_x_106:
[----:B-1----:R-:W-:Y:S04]  /*6350*/  SHF.R.U32.HI R2, RZ, 0x15, R48 ;  /* 0x00000015ff027819 */ /* 0x002fe80000011630 */
[----:B------:R-:W-:Y:S01]  /*6360*/  LOP3.LUT P1, RZ, R2, 0x3, R92, 0x48, !PT ;  /* 0x0000000302ff7812 */ /* 0x000fe2000782485c */
[----:B------:R-:W-:Y:S01]  /*6370*/  @!UPT UIADD3 URZ, UPT, UPT, URZ, URZ, URZ ;  /* 0x000000fffffff290 */ /* 0x000fe2000fffe0ff */
[----:B----4-:R-:W-:Y:S11]  /*6380*/  @P0 BRA `(.L_x_111) ;  /* 0x0000000000080947 */ /* 0x010ff60003800000 */
[----:B------:R-:W1:Y:S02]  /*6390*/  SYNCS.PHASECHK.TRANS64.TRYWAIT P0, [R64+URZ+0x110], R0 ;  /* 0x00011000400075a7 */ /* 0x000e6400080011ff */
[----:B-1----:R-:W-:Y:S05]  /*63a0*/  @!P0 BRA `(.L_x_112) ;  /* 0x0000003c00a88947 */ /* 0x002fea0003800000 */
.L_x_111:
[----:B------:R-:W-:Y:S05]  /*63b0*/  @!P1 BRA `(.L_x_113) ;  /* 0x0000000000409947 */ /* 0x000fea0003800000 */
[----:B------:R-:W4:Y:S01]  /*63c0*/  LDCU.64 UR8, c[0x4][0x70] ;  /* 0x01000e00ff0877ac */ /* 0x000f220008000a00 */
[----:B------:R-:W-:Y:S01]  /*63d0*/  MOV R3, 0x0 ;  /* 0x0000000000037802 */ /* 0x000fe20000000f00 */
[----:B------:R-:W-:Y:S02]  /*63e0*/  HFMA2 R12, -RZ, RZ, 0, 5.9604644775390625e-08 ;  /* 0x00000001ff0c7431 */ /* 0x000fe400000001ff */
[----:B------:R-:W-:Y:S02]  /*63f0*/  IMAD.MOV.U32 R8, RZ, RZ, 0x192 ;  /* 0x00000192ff087424 */ /* 0x000fe400078e00ff */
[----:B------:R-:W-:Y:S01]  /*6400*/  IMAD.MOV.U32 R13, RZ, RZ, RZ ;  /* 0x000000ffff0d7224 */ /* 0x000fe200078e00ff */
[----:B------:R-:W5:Y:S01]  /*6410*/  LDCU.64 UR6, c[0x4][0x78] ;  /* 0x01000f00ff0677ac */ /* 0x000f620008000a00 */
[----:B------:R-:W1:Y:S01]  /*6420*/  LDC.64 R2, c[0x4][R3] ;  /* 0x0100000003027b82 */ /* 0x000e620000000a00 */
[----:B------:R-:W2:Y:S01]  /*6430*/  LDCU.64 UR4, c[0x4][0x10] ;  /* 0x01000200ff0477ac */ /* 0x000ea20008000a00 */
[----:B----4-:R-:W-:Y:S01]  /*6440*/  MOV R5, UR9 ;  /* 0x0000000900057c02 */ /* 0x010fe20008000f00 */
[----:B------:R-:W-:Y:S01]  /*6450*/  IMAD.U32 R4, RZ, RZ, UR8 ;  /* 0x00000008ff047e24 */ /* 0x000fe2000f8e00ff */
[----:B-----5:R-:W-:Y:S01]  /*6460*/  MOV R7, UR7 ;  /* 0x0000000700077c02 */ /* 0x020fe20008000f00 */
[----:B------:R-:W-:Y:S01]  /*6470*/  IMAD.U32 R6, RZ, RZ, UR6 ;  /* 0x00000006ff067e24 */ /* 0x000fe2000f8e00ff */
[----:B--2---:R-:W-:Y:S01]  /*6480*/  MOV R11, UR5 ;  /* 0x00000005000b7c02 */ /* 0x004fe20008000f00 */
[----:B------:R-:W-:Y:S02]  /*6490*/  IMAD.U32 R10, RZ, RZ, UR4 ;  /* 0x00000004ff0a7e24 */ /* 0x000fe4000f8e00ff */
[----:B------:R-:W-:Y:S07]  /*64a0*/  LEPC R20, `(.L_x_113) ;  /* 0x000000001014794e */ /* 0x000fee0000000000 */
[----:B-1-3--:R-:W-:Y:S05]  /*64b0*/  CALL.ABS.NOINC R2 ;  /* 0x0000000002007343 */ /* 0x00afea0003c00000 */
.L_x_113:
[----:B------:R-:W-:Y:S01]  /*64c0*/  SHF.L.U32 R50, R56, 0x10, RZ ;  /* 0x0000001038327819 */ /* 0x000fe200000006ff */
[----:B------:R-:W-:Y:S05]  /*64d0*/  WARPSYNC.ALL ;  /* 0x0000000000007948 */ /* 0x000fea0003800000 */
[----:B------:R-:W-:Y:S01]  /*64e0*/  R2UR UR4, R48 ;  /* 0x00000000300472ca */ /* 0x000fe200000e0000 */
[----:B------:R-:W-:Y:S01]  /*64f0*/  BSSY.RECONVERGENT B0, `(.L_x_114) ;  /* 0x0000088000007945 */ /* 0x000fe20003800200 */
[----:B------:R-:W-:Y:S02]  /*6500*/  LOP3.LUT R51, R56, 0xffff0000, RZ, 0xc0, !PT ;  /* 0xffff000038337812 */ /* 0x000fe400078ec0ff */
[----:B------:R-:W-:Y:S02]  /*6510*/  SHF.L.U32 R52, R57, 0x10, RZ ;  /* 0x0000001039347819 */ /* 0x000fe400000006ff */
[----:B------:R-:W-:Y:S07]  /*6520*/  ISETP.NE.AND P0, PT, R102, RZ, PT ;  /* 0x000000ff6600720c */ /* 0x000fee0003f05270 */
[----:B------:R-:W1:Y:S02]  /*6530*/  LDTM.x32 R4, tmem[UR4] ;  /* 0x00000004000479ee */ /* 0x000e6400082c0000 */
[C---:B-12---:R-:W-:Y:S01]  /*6540*/  FMUL R0, R47.reuse, R4 ;  /* 0x000000042f007220 */ /* 0x046fe20000400000 */
[C---:B------:R-:W-:Y:S01]  /*6550*/  FMUL R2, R47.reuse, R5 ;  /* 0x000000052f027220 */ /* 0x040fe20000400000 */
[C---:B------:R-:W-:Y:S01]  /*6560*/  FMUL R4, R47.reuse, R8 ;  /* 0x000000082f047220 */ /* 0x040fe20000400000 */
[C---:B------:R-:W-:Y:S01]  /*6570*/  FMUL R3, R47.reuse, R6 ;  /* 0x000000062f037220 */ /* 0x040fe20000400000 */
[C---:B------:R-:W-:Y:S01]  /*6580*/  FMUL R5, R47.reuse, R9 ;  /* 0x000000092f057220 */ /* 0x040fe20000400000 */
[C---:B------:R-:W-:Y:S01]  /*6590*/  FMUL R8, R47.reuse, R12 ;  /* 0x0000000c2f087220 */ /* 0x040fe20000400000 */
[C---:B------:R-:W-:Y:S01]  /*65a0*/  FMUL R6, R47.reuse, R10 ;  /* 0x0000000a2f067220 */ /* 0x040fe20000400000 */
[C---:B------:R-:W-:Y:S01]  /*65b0*/  FMUL R9, R47.reuse, R13 ;  /* 0x0000000d2f097220 */ /* 0x040fe20000400000 */
[----:B------:R-:W-:Y:S01]  /*65c0*/  FMUL R12, R47, R16 ;  /* 0x000000102f0c7220 */ /* 0x000fe20000400000 */
[----:B------:R-:W-:Y:S01]  /*65d0*/  FFMA R0, R49, R50, R0 ;  /* 0x0000003231007223 */ /* 0x000fe20000000000 */
[C---:B------:R-:W-:Y:S01]  /*65e0*/  FMUL R10, R47.reuse, R14 ;  /* 0x0000000e2f0a7220 */ /* 0x040fe20000400000 */
[C---:B------:R-:W-:Y:S01]  /*65f0*/  FMUL R13, R47.reuse, R17 ;  /* 0x000000112f0d7220 */ /* 0x040fe20000400000 */
[----:B------:R-:W-:Y:S01]  /*6600*/  FMUL R16, R47, R20 ;  /* 0x000000142f107220 */ /* 0x000fe20000400000 */
[----:B------:R-:W-:Y:S01]  /*6610*/  FFMA R2, R49, R51, R2 ;  /* 0x0000003331027223 */ /* 0x000fe20000000002 */
[C---:B------:R-:W-:Y:S01]  /*6620*/  FMUL R14, R47.reuse, R18 ;  /* 0x000000122f0e7220 */ /* 0x040fe20000400000 */
        /* <DEDUP_REMOVED lines=8> */
[----:B------:R-:W-:Y:S01]  /*66b0*/  LOP3.LUT R32, R57, 0xffff0000, RZ, 0xc0, !PT ;  /* 0xffff000039207812 */ /* 0x000fe200078ec0ff */
[C---:B------:R-:W-:Y:S01]  /*66c0*/  FMUL R26, R47.reuse, R30 ;  /* 0x0000001e2f1a7220 */ /* 0x040fe20000400000 */
[----:B------:R-:W-:Y:S01]  /*66d0*/  FMUL R29, R47, R33 ;  /* 0x000000212f1d7220 */ /* 0x000fe20000400000 */
[----:B------:R-:W-:Y:S01]  /*66e0*/  SHF.L.U32 R33, R58, 0x10, RZ ;  /* 0x000000103a217819 */ /* 0x000fe200000006ff */
[----:B------:R-:W-:Y:S01]  /*66f0*/  FFMA R3, R49, R52, R3 ;  /* 0x0000003431037223 */ /* 0x000fe20000000003 */
[----:B------:R-:W-:Y:S01]  /*6700*/  F2FP.BF16.F32.PACK_AB R52, R2, R0 ;  /* 0x000000000234723e */ /* 0x000fe200000010ff */
[----:B------:R-:W-:Y:S01]  /*6710*/  FMUL R7, R47, R7 ;  /* 0x000000072f077220 */ /* 0x000fe20000400000 */
[----:B------:R-:W-:Y:S01]  /*6720*/  SHF.L.U32 R0, R59, 0x10, RZ ;  /* 0x000000103b007819 */ /* 0x000fe200000006ff */
[----:B------:R-:W-:Y:S01]  /*6730*/  FMUL R30, R47, R34 ;  /* 0x000000222f1e7220 */ /* 0x000fe20000400000 */
[----:B------:R-:W-:Y:S01]  /*6740*/  LOP3.LUT R34, R58, 0xffff0000, RZ, 0xc0, !PT ;  /* 0xffff00003a227812 */ /* 0x000fe200078ec0ff */
[----:B------:R-:W-:Y:S01]  /*6750*/  FFMA R7, R49, R32, R7 ;  /* 0x0000002031077223 */ /* 0x000fe20000000007 */
[----:B------:R-:W-:Y:S01]  /*6760*/  LOP3.LUT R2, R59, 0xffff0000, RZ, 0xc0, !PT ;  /* 0xffff00003b027812 */ /* 0x000fe200078ec0ff */
[----:B------:R-:W-:Y:S01]  /*6770*/  FFMA R4, R49, R33, R4 ;  /* 0x0000002131047223 */ /* 0x000fe20000000004 */
[----:B------:R-:W-:Y:S01]  /*6780*/  FMUL R11, R47, R11 ;  /* 0x0000000b2f0b7220 */ /* 0x000fe20000400000 */
[----:B------:R-:W-:Y:S01]  /*6790*/  FFMA R5, R49, R34, R5 ;  /* 0x0000002231057223 */ /* 0x000fe20000000005 */
[----:B------:R-:W-:Y:S01]  /*67a0*/  F2FP.BF16.F32.PACK_AB R53, R7, R3 ;  /* 0x000000030735723e */ /* 0x000fe200000010ff */
[C---:B------:R-:W-:Y:S01]  /*67b0*/  FFMA R6, R49.reuse, R0, R6 ;  /* 0x0000000031067223 */ /* 0x040fe20000000006 */
[C---:B------:R-:W-:Y:S01]  /*67c0*/  SHF.L.U32 R0, R60.reuse, 0x10, RZ ;  /* 0x000000103c007819 */ /* 0x040fe200000006ff */
[----:B------:R-:W-:Y:S01]  /*67d0*/  FFMA R11, R49, R2, R11 ;  /* 0x00000002310b7223 */ /* 0x000fe2000000000b */
[----:B------:R-:W-:Y:S01]  /*67e0*/  LOP3.LUT R2, R60, 0xffff0000, RZ, 0xc0, !PT ;  /* 0xffff00003c027812 */ /* 0x000fe200078ec0ff */
[----:B------:R-:W-:Y:S01]  /*67f0*/  FMUL R15, R47, R15 ;  /* 0x0000000f2f0f7220 */ /* 0x000fe20000400000 */
[----:B------:R-:W-:Y:S01]  /*6800*/  SHF.L.U32 R3, R61, 0x10, RZ ;  /* 0x000000103d037819 */ /* 0x000fe200000006ff */
[----:B------:R-:W-:Y:S01]  /*6810*/  FFMA R8, R49, R0, R8 ;  /* 0x0000000031087223 */ /* 0x000fe20000000008 */
[----:B------:R-:W-:Y:S01]  /*6820*/  LOP3.LUT R0, R61, 0xffff0000, RZ, 0xc0, !PT ;  /* 0xffff00003d007812 */ /* 0x000fe200078ec0ff */
[C---:B------:R-:W-:Y:S01]  /*6830*/  FFMA R9, R49.reuse, R2, R9 ;  /* 0x0000000231097223 */ /* 0x040fe20000000009 */
[C---:B------:R-:W-:Y:S01]  /*6840*/  SHF.L.U32 R2, R62.reuse, 0x10, RZ ;  /* 0x000000103e027819 */ /* 0x040fe200000006ff */
[----:B------:R-:W-:Y:S01]  /*6850*/  FFMA R10, R49, R3, R10 ;  /* 0x00000003310a7223 */ /* 0x000fe2000000000a */
[----:B------:R-:W-:Y:S01]  /*6860*/  SHF.L.U32 R3, R63, 0x10, RZ ;  /* 0x000000103f037819 */ /* 0x000fe200000006ff */
[C---:B------:R-:W-:Y:S01]  /*6870*/  FFMA R15, R49.reuse, R0, R15 ;  /* 0x00000000310f7223 */ /* 0x040fe2000000000f */
[----:B------:R-:W-:Y:S01]  /*6880*/  LOP3.LUT R0, R62, 0xffff0000, RZ, 0xc0, !PT ;  /* 0xffff00003e007812 */ /* 0x000fe200078ec0ff */
[----:B------:R-:W-:Y:S01]  /*6890*/  FFMA R12, R49, R2, R12 ;  /* 0x00000002310c7223 */ /* 0x000fe2000000000c */
[C---:B------:R-:W-:Y:S01]  /*68a0*/  SHF.L.U32 R2, R68.reuse, 0x10, RZ ;  /* 0x0000001044027819 */ /* 0x040fe200000006ff */
[----:B------:R-:W-:Y:S01]  /*68b0*/  FMUL R19, R47, R19 ;  /* 0x000000132f137220 */ /* 0x000fe20000400000 */
[----:B------:R-:W-:Y:S01]  /*68c0*/  F2FP.BF16.F32.PACK_AB R54, R5, R4 ;  /* 0x000000040536723e */ /* 0x000fe200000010ff */
[----:B------:R-:W-:Y:S01]  /*68d0*/  FFMA R13, R49, R0, R13 ;  /* 0x00000000310d7223 */ /* 0x000fe2000000000d */
[----:B------:R-:W-:Y:S01]  /*68e0*/  LOP3.LUT R0, R63, 0xffff0000, RZ, 0xc0, !PT ;  /* 0xffff00003f007812 */ /* 0x000fe200078ec0ff */
[----:B------:R-:W-:Y:S01]  /*68f0*/  FFMA R14, R49, R3, R14 ;  /* 0x00000003310e7223 */ /* 0x000fe2000000000e */
[----:B------:R-:W-:Y:S01]  /*6900*/  LOP3.LUT R3, R68, 0xffff0000, RZ, 0xc0, !PT ;  /* 0xffff000044037812 */ /* 0x000fe200078ec0ff */
[----:B------:R-:W-:Y:S01]  /*6910*/  FMUL R23, R47, R23 ;  /* 0x000000172f177220 */ /* 0x000fe20000400000 */
[----:B------:R-:W-:Y:S01]  /*6920*/  F2FP.BF16.F32.PACK_AB R55, R11, R6 ;  /* 0x000000060b37723e */ /* 0x000fe200000010ff */
[----:B------:R-:W-:Y:S01]  /*6930*/  FFMA R19, R49, R0, R19 ;  /* 0x0000000031137223 */ /* 0x000fe20000000013 */
[----:B------:R-:W-:Y:S01]  /*6940*/  SHF.L.U32 R0, R69, 0x10, RZ ;  /* 0x0000001045007819 */ /* 0x000fe200000006ff */
[----:B------:R-:W-:Y:S01]  /*6950*/  FFMA R16, R49, R2, R16 ;  /* 0x0000000231107223 */ /* 0x000fe20000000010 */
[----:B------:R-:W-:Y:S01]  /*6960*/  LOP3.LUT R2, R69, 0xffff0000, RZ, 0xc0, !PT ;  /* 0xffff000045027812 */ /* 0x000fe200078ec0ff */
[----:B------:R-:W-:Y:S01]  /*6970*/  FFMA R17, R49, R3, R17 ;  /* 0x0000000331117223 */ /* 0x000fe20000000011 */
[----:B------:R-:W-:Y:S01]  /*6980*/  SHF.L.U32 R3, R71, 0x10, RZ ;  /* 0x0000001047037819 */ /* 0x000fe200000006ff */
[----:B------:R-:W-:Y:S01]  /*6990*/  FFMA R18, R49, R0, R18 ;  /* 0x0000000031127223 */ /* 0x000fe20000000012 */
[C---:B------:R-:W-:Y:S01]  /*69a0*/  SHF.L.U32 R0, R70.reuse, 0x10, RZ ;  /* 0x0000001046007819 */ /* 0x040fe200000006ff */
[----:B------:R1:W-:Y:S01]  /*69b0*/  STS.128 [R100], R52 ;  /* 0x0000003464007388 */ /* 0x0003e20000000c00 */
[----:B------:R-:W-:Y:S01]  /*69c0*/  F2FP.BF16.F32.PACK_AB R8, R9, R8 ;  /* 0x000000080908723e */ /* 0x000fe200000010ff */
[C---:B------:R-:W-:Y:S01]  /*69d0*/  FFMA R23, R49.reuse, R2, R23 ;  /* 0x0000000231177223 */ /* 0x040fe20000000017 */
[----:B------:R-:W-:Y:S01]  /*69e0*/  LOP3.LUT R2, R70, 0xffff0000, RZ, 0xc0, !PT ;  /* 0xffff000046027812 */ /* 0x000fe200078ec0ff */
[----:B------:R-:W-:Y:S01]  /*69f0*/  FFMA R20, R49, R0, R20 ;  /* 0x0000000031147223 */ /* 0x000fe20000000014 */
[----:B------:R-:W-:Y:S01]  /*6a00*/  LOP3.LUT R0, R71, 0xffff0000, RZ, 0xc0, !PT ;  /* 0xffff000047007812 */ /* 0x000fe200078ec0ff */
[----:B------:R-:W-:Y:S01]  /*6a10*/  FMUL R27, R47, R27 ;  /* 0x0000001b2f1b7220 */ /* 0x000fe20000400000 */
[----:B------:R-:W-:Y:S01]  /*6a20*/  F2FP.BF16.F32.PACK_AB R9, R15, R10 ;  /* 0x0000000a0f09723e */ /* 0x000fe200000010ff */
[C---:B------:R-:W-:Y:S01]  /*6a30*/  FFMA R21, R49.reuse, R2, R21 ;  /* 0x0000000231157223 */ /* 0x040fe20000000015 */
[C---:B------:R-:W-:Y:S01]  /*6a40*/  FFMA R22, R49.reuse, R3, R22 ;  /* 0x0000000331167223 */ /* 0x040fe20000000016 */
[----:B------:R-:W-:Y:S01]  /*6a50*/  FFMA R27, R49, R0, R27 ;  /* 0x00000000311b7223 */ /* 0x000fe2000000001b */
[C---:B------:R-:W-:Y:S01]  /*6a60*/  SHF.L.U32 R2, R76.reuse, 0x10, RZ ;  /* 0x000000104c027819 */ /* 0x040fe200000006ff */
[C---:B------:R-:W-:Y:S01]  /*6a70*/  FMUL R31, R47.reuse, R31 ;  /* 0x0000001f2f1f7220 */ /* 0x040fe20000400000 */
[----:B------:R-:W-:Y:S01]  /*6a80*/  LOP3.LUT R0, R76, 0xffff0000, RZ, 0xc0, !PT ;  /* 0xffff00004c007812 */ /* 0x000fe200078ec0ff */
[----:B------:R-:W-:Y:S01]  /*6a90*/  FMUL R35, R47, R35 ;  /* 0x000000232f237220 */ /* 0x000fe20000400000 */
[----:B------:R-:W-:Y:S01]  /*6aa0*/  SHF.L.U32 R3, R77, 0x10, RZ ;  /* 0x000000104d037819 */ /* 0x000fe200000006ff */
[----:B------:R-:W-:Y:S01]  /*6ab0*/  FFMA R24, R49, R2, R24 ;  /* 0x0000000231187223 */ /* 0x000fe20000000018 */
[----:B------:R-:W-:Y:S01]  /*6ac0*/  F2FP.BF16.F32.PACK_AB R10, R13, R12 ;  /* 0x0000000c0d0a723e */ /* 0x000fe200000010ff */
[----:B------:R-:W-:Y:S01]  /*6ad0*/  FFMA R25, R49, R0, R25 ;  /* 0x0000000031197223 */ /* 0x000fe20000000019 */
[----:B------:R-:W-:Y:S01]  /*6ae0*/  F2FP.BF16.F32.PACK_AB R11, R19, R14 ;  /* 0x0000000e130b723e */ /* 0x000fe200000010ff */
[----:B------:R-:W-:Y:S01]  /*6af0*/  FFMA R26, R49, R3, R26 ;  /* 0x00000003311a7223 */ /* 0x000fe2000000001a */
[----:B------:R-:W-:Y:S02]  /*6b00*/  LOP3.LUT R0, R77, 0xffff0000, RZ, 0xc0, !PT ;  /* 0xffff00004d007812 */ /* 0x000fe400078ec0ff */
[C---:B------:R-:W-:Y:S01]  /*6b10*/  SHF.L.U32 R2, R78.reuse, 0x10, RZ ;  /* 0x000000104e027819 */ /* 0x040fe200000006ff */
[----:B------:R1:W-:Y:S01]  /*6b20*/  STS.128 [R99+0x10], R8 ;  /* 0x0000100863007388 */ /* 0x0003e20000000c00 */
[----:B------:R-:W-:Y:S01]  /*6b30*/  LOP3.LUT R3, R78, 0xffff0000, RZ, 0xc0, !PT ;  /* 0xffff00004e037812 */ /* 0x000fe200078ec0ff */
[----:B------:R-:W-:Y:S01]  /*6b40*/  FFMA R31, R49, R0, R31 ;  /* 0x00000000311f7223 */ /* 0x000fe2000000001f */
[----:B------:R-:W-:Y:S01]  /*6b50*/  SHF.L.U32 R4, R79, 0x10, RZ ;  /* 0x000000104f047819 */ /* 0x000fe200000006ff */
[----:B------:R-:W-:Y:S01]  /*6b60*/  FFMA R28, R49, R2, R28 ;  /* 0x00000002311c7223 */ /* 0x000fe2000000001c */
[----:B------:R-:W-:Y:S01]  /*6b70*/  F2FP.BF16.F32.PACK_AB R16, R17, R16 ;  /* 0x000000101110723e */ /* 0x000fe200000010ff */
[----:B------:R-:W-:Y:S01]  /*6b80*/  FFMA R29, R49, R3, R29 ;  /* 0x00000003311d7223 */ /* 0x000fe2000000001d */
[----:B------:R-:W-:Y:S01]  /*6b90*/  LOP3.LUT R5, R79, 0xffff0000, RZ, 0xc0, !PT ;  /* 0xffff00004f057812 */ /* 0x000fe200078ec0ff */
[----:B------:R-:W-:Y:S01]  /*6ba0*/  FFMA R30, R49, R4, R30 ;  /* 0x00000004311e7223 */ /* 0x000fe2000000001e */
[----:B------:R-:W-:Y:S02]  /*6bb0*/  F2FP.BF16.F32.PACK_AB R17, R23, R18 ;  /* 0x000000121711723e */ /* 0x000fe400000010ff */
[----:B------:R-:W-:Y:S01]  /*6bc0*/  F2FP.BF16.F32.PACK_AB R18, R21, R20 ;  /* 0x000000141512723e */ /* 0x000fe200000010ff */
[----:B------:R-:W-:Y:S01]  /*6bd0*/  FFMA R35, R49, R5, R35 ;  /* 0x0000000531237223 */ /* 0x000fe20000000023 */
[----:B------:R-:W-:Y:S02]  /*6be0*/  F2FP.BF16.F32.PACK_AB R19, R27, R22 ;  /* 0x000000161b13723e */ /* 0x000fe400000010ff */
[----:B------:R-:W-:Y:S02]  /*6bf0*/  F2FP.BF16.F32.PACK_AB R24, R25, R24 ;  /* 0x000000181918723e */ /* 0x000fe400000010ff */
[----:B------:R-:W-:Y:S01]  /*6c00*/  F2FP.BF16.F32.PACK_AB R25, R31, R26 ;  /* 0x0000001a1f19723e */ /* 0x000fe200000010ff */
[----:B------:R1:W-:Y:S01]  /*6c10*/  STS.128 [R98+0x20], R16 ;  /* 0x0000201062007388 */ /* 0x0003e20000000c00 */
[----:B------:R-:W-:Y:S02]  /*6c20*/  F2FP.BF16.F32.PACK_AB R26, R29, R28 ;  /* 0x0000001c1d1a723e */ /* 0x000fe400000010ff */
[----:B------:R-:W-:Y:S05]  /*6c30*/  F2FP.BF16.F32.PACK_AB R27, R35, R30 ;  /* 0x0000001e231b723e */ /* 0x000fea00000010ff */
[----:B------:R1:W-:Y:S01]  /*6c40*/  STS.128 [R106+0x30], R24 ;  /* 0x000030186a007388 */ /* 0x0003e20000000c00 */
[----:B------:R-:W-:Y:S01]  /*6c50*/  @!PT LDS RZ, [RZ] ;  /* 0x00000000fffff984 */ /* 0x000fe20000000800 */
[----:B------:R-:W-:Y:S01]  /*6c60*/  @!PT LDS RZ, [RZ] ;  /* 0x00000000fffff984 */ /* 0x000fe20000000800 */
[----:B------:R-:W-:Y:S01]  /*6c70*/  @!PT LDS RZ, [RZ] ;  /* 0x00000000fffff984 */ /* 0x000fe20000000800 */
[----:B------:R-:W-:Y:S01]  /*6c80*/  @!PT LDS RZ, [RZ] ;  /* 0x00000000fffff984 */ /* 0x000fe20000000800 */
[----:B------:R2:W-:Y:S07]  /*6c90*/  MEMBAR.ALL.CTA ;  /* 0x0000000000007992 */ /* 0x0005ee0000008000 */
[----:B--2---:R-:W2:Y:S02]  /*6ca0*/  FENCE.VIEW.ASYNC.S ;  /* 0x00000000000073c6 */ /* 0x004ea40000000000 */
[----:B--2---:R-:W-:Y:S06]  /*6cb0*/  BAR.SYNC.DEFER_BLOCKING 0x1, 0x80 ;  /* 0x0042000000007b1d */ /* 0x004fec0000010000 */
[----:B------:R-:W-:Y:S05]  /*6cc0*/  @P0 BRA `(.L_x_115) ;  /* 0x0000000000280947 */ /* 0x000fea0003800000 */
[----:B------:R-:W-:Y:S02]  /*6cd0*/  UIADD3 UR4, UPT, UPT, UR48, 0x200, URZ ;  /* 0x0000020030047890 */ /* 0x000fe4000fffe0ff */
[----:B------:R-:W-:Y:S01]  /*6ce0*/  UIADD3 UR6, UP0, UPT, UR52, 0xa80, URZ ;  /* 0x00000a8034067890 */ /* 0x000fe2000ff1e0ff */
[----:B------:R-:W-:Y:S03]  /*6cf0*/  UMOV UR43, UR36 ;  /* 0x00000024002b7c82 */ /* 0x000fe60008000000 */
[----:B------:R-:W-:Y:S01]  /*6d00*/  MOV R93, UR4 ;  /* 0x00000004005d7c02 */ /* 0x000fe20008000f00 */
[----:B------:R-:W-:Y:S03]  /*6d10*/  UIADD3.X UR7, UPT, UPT, URZ, UR53, URZ, UP0, !UPT ;  /* 0x00000035ff077290 */ /* 0x000fe600087fe4ff */
[----:B------:R-:W-:Y:S11]  /*6d20*/  R2UR UR40, R93 ;  /* 0x000000005d2872ca */ /* 0x000ff600000e0000 */
[----:B------:R-:W-:Y:S02]  /*6d30*/  @!UPT UIADD3 URZ, UPT, UPT, URZ, URZ, URZ ;  /* 0x000000fffffff290 */ /* 0x000fe4000fffe0ff */
[----:B------:R2:W-:Y:S01]  /*6d40*/  UTMASTG.3D [UR40], [UR6] ;  /* 0x00000028060073b5 */ /* 0x0005e20008010000 */
[----:B------:R0:W-:Y:S01]  /*6d50*/  UTMACMDFLUSH ;  /* 0x00000000000079b7 */ /* 0x0001e20000000000 */
[----:B--2---:R-:W-:Y:S04]  /*6d60*/  DEPBAR.LE SB0, 0x1 ;  /* 0x000080400000791a */ /* 0x004fe80000000000 */
.L_x_115:
[----:B------:R-:W-:Y:S05]  /*6d70*/  BSYNC.RECONVERGENT B0 ;  /* 0x0000000000007941 */ /* 0x000fea0003800200 */
.L_x_114:
[----:B------:R-:W-:Y:S01]  /*6d80*/  BAR.SYNC.DEFER_BLOCKING 0x1, 0x80 ;  /* 0x0042000000007b1d */ /* 0x000fe20000010000 */
[----:B------:R-:W-:Y:S01]  /*6d90*/  ISETP.NE.AND P1, PT, R107, RZ, PT ;  /* 0x000000ff6b00720c */ /* 0x000fe20003f25270 */
[----:B------:R-:W-:Y:S01]  /*6da0*/  UISETP.NE.AND UP0, UPT, UR49, URZ, UPT ;  /* 0x000000ff3100728c */ /* 0x000fe2000bf05270 */
[----:B------:R-:W-:Y:S11]  /*6db0*/  LEA R2, R65, UR48, 0x3 ;  /* 0x0000003041027c11 */ /* 0x000ff6000f8e18ff */
[----:B------:R-:W-:Y:S01]  /*6dc0*/  @P1 SHF.L.U32 R3, R97, 0x1f, RZ ;  /* 0x0000001f61031819 */ /* 0x000fe200000006ff */
[----:B------:R-:W-:Y:S06]  /*6dd0*/  BRA.U !UP0, `(.L_x_116) ;  /* 0x0000000108247547 */ /* 0x000fec000b800000 */
[----:B------:R-:W-:Y:S01]  /*6de0*/  IMAD.U32 R4, RZ, RZ, UR51 ;  /* 0x00000033ff047e24 */ /* 0x000fe2000f8e00ff */
[----:B------:R-:W-:Y:S01]  /*6df0*/  MOV R0, UR37 ;  /* 0x0000002500007c02 */ /* 0x000fe20008000f00 */
[----:B------:R-:W-:Y:S03]  /*6e00*/  UIADD3 UR51, UPT, UPT, UR51, 0x1, URZ ;  /* 0x0000000133337890 */ /* 0x000fe6000fffe0ff */
[----:B------:R-:W-:Y:S01]  /*6e10*/  @P1 LEA R4, R4, UR48, 0x3 ;  /* 0x0000003004041c11 */ /* 0x000fe2000f8e18ff */
[----:B------:R-:W-:Y:S04]  /*6e20*/  UISETP.NE.AND UP0, UPT, UR51, 0x4, UPT ;  /* 0x000000043300788c */ /* 0x000fe8000bf05270 */
[----:B------:R-:W-:Y:S01]  /*6e30*/  @P1 VIADD R4, R4, 0xc0 ;  /* 0x000000c004041836 */ /* 0x000fe20000000000 */
[----:B------:R-:W-:Y:S04]  /*6e40*/  USEL UR51, UR51, URZ, UP0 ;  /* 0x000000ff33337287 */ /* 0x000fe80008000000 */
[----:B------:R-:W-:Y:S04]  /*6e50*/  @P1 PRMT R0, R0, 0x654, R4 ;  /* 0x0000065400001816 */ /* 0x000fe80000000004 */
[----:B------:R2:W-:Y:S04]  /*6e60*/  @P1 SYNCS.ARRIVE.TRANS64.RED.A1T0 RZ, [R0+URZ], RZ ;  /* 0x000000ff00ff19a7 */ /* 0x0005e800081004ff */
.L_x_116:
[----:B------:R-:W4:Y:S01]  /*6e70*/  @P1 SYNCS.PHASECHK.TRANS64.TRYWAIT P0, [R2+URZ+0xa0], R3 ;  /* 0x0000a003020015a7 */ /* 0x000f2200080011ff */
[----:B------:R-:W-:Y:S01]  /*6e80*/  BSSY B1, `(.L_x_117) ;  /* 0x0000016000017945 */ /* 0x000fe20003800000 */
[----:B----4-:R-:W-:Y:S03]  /*6e90*/  @P1 SEL R66, RZ, 0x1, !P0 ;  /* 0x00000001ff421807 */ /* 0x010fe60004000000 */
[----:B------:R-:W-:Y:S05]  /*6ea0*/  @!P1 BRA `(.L_x_118) ;  /* 0x00000000004c9947 */ /* 0x000fea0003800000 */
[----:B------:R-:W-:Y:S01]  /*6eb0*/  ISETP.NE.AND P0, PT, R66, RZ, PT ;  /* 0x000000ff4200720c */ /* 0x000fe20003f05270 */
[----:B------:R-:W-:Y:S01]  /*6ec0*/  BSSY B0, `(.L_x_119) ;  /* 0x000000b000007945 */ /* 0x000fe20003800000 */
[----:B------:R-:W-:Y:S11]  /*6ed0*/  ISETP.NE.AND P1, PT, R67, RZ, PT ;  /* 0x000000ff4300720c */ /* 0x000ff60003f25270 */
[----:B------:R-:W-:Y:S02]  /*6ee0*/  @!UPT UIADD3 URZ, UPT, UPT, URZ, URZ, URZ ;  /* 0x000000fffffff290 */ /* 0x000fe4000fffe0ff */
[C---:B------:R-:W-:Y:S01]  /*6ef0*/  @P1 IMAD R6, R65.reuse, 0x2000, R100 ;  /* 0x0000200041061824 */ /* 0x040fe200078e0264 */
[C---:B------:R-:W-:Y:S01]  /*6f00*/  @P1 LEA R4, R65.reuse, R98, 0xd ;  /* 0x0000006241041211 */ /* 0x040fe200078e68ff */
[C---:B------:R-:W-:Y:S02]  /*6f10*/  @P1 IMAD R5, R65.reuse, 0x2000, R99 ;  /* 0x0000200041051824 */ /* 0x040fe400078e0263 */
[----:B------:R-:W-:Y:S01]  /*6f20*/  @P1 IMAD R3, R65, 0x2000, R106 ;  /* 0x0000200041031824 */ /* 0x000fe200078e026a */
[----:B------:R-:W-:Y:S06]  /*6f30*/  @P0 BRA `(.L_x_120) ;  /* 0x00000000000c0947 */ /* 0x000fec0003800000 */
[----:B--2---:R-:W-:Y:S04]  /*6f40*/  SHF.L.U32 R0, R97, 0x1f, RZ ;  /* 0x0000001f61007819 */ /* 0x004fe800000006ff */
[----:B------:R-:W2:Y:S02]  /*6f50*/  SYNCS.PHASECHK.TRANS64.TRYWAIT P0, [R2+URZ+0xa0], R0 ;  /* 0x0000a000020075a7 */ /* 0x000ea400080011ff */
[----:B--2---:R-:W-:Y:S05]  /*6f60*/  @!P0 BRA `(.L_x_121) ;  /* 0x0000003000cc8947 */ /* 0x004fea0003800000 */
.L_x_120:
[----:B------:R-:W-:Y:S05]  /*6f70*/  BSYNC B0 ;  /* 0x0000000000007941 */ /* 0x000fea0003800000 */
.L_x_119:
[----:B------:R-:W-:Y:S02]  /*6f80*/  ISETP.NE.AND P0, PT, R67, RZ, PT ;  /* 0x000000ff4300720c */ /* 0x000fe40003f05270 */
[----:B------:R-:W-:Y:S11]  /*6f90*/  IADD3 R65, PT, PT, R65, 0x1, RZ ;  /* 0x0000000141417810 */ /* 0x000ff60007ffe0ff */
[----:B------:R4:W1:Y:S04]  /*6fa0*/  @P0 LDS.128 R56, [R6] ;  /* 0x0000000006380984 */ /* 0x0008680000000c00 */
[----:B------:R4:W1:Y:S04]  /*6fb0*/  @P0 LDS.128 R60, [R5+0x10] ;  /* 0x00001000053c0984 */ /* 0x0008680000000c00 */
[----:B------:R4:W1:Y:S04]  /*6fc0*/  @P0 LDS.128 R68, [R4+0x20] ;  /* 0x0000200004440984 */ /* 0x0008680000000c00 */
[----:B------:R4:W1:Y:S02]  /*6fd0*/  @P0 LDS.128 R76, [R3+0x30] ;  /* 0x00003000034c0984 */ /* 0x0008640000000c00 */
.L_x_118:
[----:B------:R-:W-:Y:S05]  /*6fe0*/  BSYNC B1 ;  /* 0x0000000000017941 */ /* 0x000fea0003800000 */
.L_x_117:
[----:B--2---:R-:W-:Y:S05]  /*6ff0*/  VIADD R0, R48, 0x20 ;  /* 0x0000002030007836 */ /* 0x004fea0000000000 */
[----:B------:R-:W-:Y:S04]  /*7000*/  SHF.R.U32.HI R0, RZ, 0x15, R0 ;  /* 0x00000015ff007819 */ /* 0x000fe80000011600 */
[----:B------:R-:W-:Y:S11]  /*7010*/  LOP3.LUT P0, RZ, R0, 0x3, R92, 0x48, !PT ;  /* 0x0000000300ff7812 */ /* 0x000ff6000780485c */
[----:B------:R-:W-:Y:S02]  /*7020*/  @!UPT UIADD3 URZ, UPT, UPT, URZ, URZ, URZ ;  /* 0x000000fffffff290 */ /* 0x000fe4000fffe0ff */
[----:B------:R-:W-:Y:S05]  /*7030*/  @!P0 BRA `(.L_x_122) ;  /* 0x0000000000408947 */ /* 0x000fea0003800000 */
[----:B------:R-:W2:Y:S01]  /*7040*/  LDCU.64 UR8, c[0x4][0x70] ;  /* 0x01000e00ff0877ac */ /* 0x000ea20008000a00 */
[----:B----4-:R-:W-:Y:S01]  /*7050*/  MOV R3, 0x0 ;  /* 0x0000000000037802 */ /* 0x010fe20000000f00 */
[----:B------:R-:W-:Y:S02]  /*7060*/  HFMA2 R12, -RZ, RZ, 0, 5.9604644775390625e-08 ;  /* 0x00000001ff0c7431 */ /* 0x000fe400000001ff */
[----:B-1----:R-:W-:Y:S02]  /*7070*/  IMAD.MOV.U32 R8, RZ, RZ, 0x192 ;  /* 0x00000192ff087424 */ /* 0x002fe400078e00ff */
[----:B------:R-:W-:Y:S01]  /*7080*/  IMAD.MOV.U32 R13, RZ, RZ, RZ ;  /* 0x000000ffff0d7224 */ /* 0x000fe200078e00ff */
[----:B------:R-:W1:Y:S01]  /*7090*/  LDCU.64 UR6, c[0x4][0x78] ;  /* 0x01000f00ff0677ac */ /* 0x000e620008000a00 */
[----:B------:R-:W4:Y:S01]  /*70a0*/  LDC.64 R2, c[0x4][R3] ;  /* 0x0100000003027b82 */ /* 0x000f220000000a00 */
[----:B------:R-:W5:Y:S01]  /*70b0*/  LDCU.64 UR4, c[0x4][0x10] ;  /* 0x01000200ff0477ac */ /* 0x000f620008000a00 */
[----:B--2---:R-:W-:Y:S01]  /*70c0*/  MOV R5, UR9 ;  /* 0x0000000900057c02 */ /* 0x004fe20008000f00 */
[----:B------:R-:W-:Y:S01]  /*70d0*/  IMAD.U32 R4, RZ, RZ, UR8 ;  /* 0x00000008ff047e24 */ /* 0x000fe2000f8e00ff */
[----:B-1----:R-:W-:Y:S01]  /*70e0*/  MOV R7, UR7 ;  /* 0x0000000700077c02 */ /* 0x002fe20008000f00 */
[----:B------:R-:W-:Y:S01]  /*70f0*/  IMAD.U32 R6, RZ, RZ, UR6 ;  /* 0x00000006ff067e24 */ /* 0x000fe2000f8e00ff */
[----:B-----5:R-:W-:Y:S01]  /*7100*/  MOV R11, UR5 ;  /* 0x00000005000b7c02 */ /* 0x020fe20008000f00 */
[----:B------:R-:W-:Y:S02]  /*7110*/  IMAD.U32 R10, RZ, RZ, UR4 ;  /* 0x00000004ff0a7e24 */ /* 0x000fe4000f8e00ff */
[----:B------:R-:W-:Y:S07]  /*7120*/  LEPC R20, `(.L_x_122) ;  /* 0x000000001014794e */ /* 0x000fee0000000000 */
[----:B---34-:R-:W-:Y:S05]  /*7130*/  CALL.ABS.NOINC R2 ;  /* 0x0000000002007343 */ /* 0x018fea0003c00000 */
.L_x_122:
[----:B------:R-:W-:Y:S01]  /*7140*/  ISETP.NE.AND P6, PT, R107, RZ, PT ;  /* 0x000000ff6b00720c */ /* 0x000fe20003fc5270 */
[----:B------:R-:W-:Y:S05]  /*7150*/  WARPSYNC.ALL ;  /* 0x0000000000007948 */ /* 0x000fea0003800000 */
[----:B------:R-:W-:Y:S01]  /*7160*/  R2UR UR4, R48 ;  /* 0x00000000300472ca */ /* 0x000fe200000e0000 */
[----:B------:R-:W-:Y:S01]  /*7170*/  BSSY.RECONVERGENT B0, `(.L_x_123) ;  /* 0x000008f000007945 */ /* 0x000fe20003800200 */
[----:B------:R-:W-:Y:S02]  /*7180*/  MOV R50, UR51 ;  /* 0x0000003300327c02 */ /* 0x000fe40008000f00 */
[----:B-1--4-:R-:W-:Y:S02]  /*7190*/  SHF.L.U32 R3, R56, 0x10, RZ ;  /* 0x0000001038037819 */ /* 0x012fe400000006ff */
[----:B------:R-:W-:Y:S02]  /*71a0*/  MOV R72, UR37 ;  /* 0x0000002500487c02 */ /* 0x000fe40008000f00 */
[----:B------:R-:W-:Y:S02]  /*71b0*/  @P6 LEA R50, R50, UR48, 0x3 ;  /* 0x0000003032326c11 */ /* 0x000fe4000f8e18ff */
[C---:B------:R-:W-:Y:S02]  /*71c0*/  LOP3.LUT R51, R57.reuse, 0xffff0000, RZ, 0xc0, !PT ;  /* 0xffff000039337812 */ /* 0x040fe400078ec0ff */
[----:B------:R-:W-:Y:S01]  /*71d0*/  @P6 IADD3 R50, PT, PT, R50, 0xc0, RZ ;  /* 0x000000c032326810 */ /* 0x000fe20007ffe0ff */
[----:B------:R-:W1:Y:S01]  /*71e0*/  LDTM.x32 R4, tmem[UR4+0x20] ;  /* 0x00002004000479ee */ /* 0x000e6200082c0000 */
[----:B------:R-:W-:Y:S02]  /*71f0*/  ISETP.NE.AND P0, PT, R102, RZ, PT ;  /* 0x000000ff6600720c */ /* 0x000fe40003f05270 */
[----:B------:R-:W-:Y:S02]  /*7200*/  @P6 PRMT R72, R72, 0x654, R50 ;  /* 0x0000065448486816 */ /* 0x000fe40000000032 */
[----:B------:R-:W-:Y:S01]  /*7210*/  SHF.L.U32 R50, R57, 0x10, RZ ;  /* 0x0000001039327819 */ /* 0x000fe200000006ff */
[C---:B-1----:R-:W-:Y:S01]  /*7220*/  FMUL R0, R47.reuse, R4 ;  /* 0x000000042f007220 */ /* 0x042fe20000400000 */
[----:B------:R-:W-:Y:S01]  /*7230*/  LOP3.LUT R4, R56, 0xffff0000, RZ, 0xc0, !PT ;  /* 0xffff000038047812 */ /* 0x000fe200078ec0ff */
[C---:B------:R-:W-:Y:S01]  /*7240*/  FMUL R2, R47.reuse, R5 ;  /* 0x000000052f027220 */ /* 0x040fe20000400000 */
[----:B------:R-:W-:Y:S01]  /*7250*/  FMUL R7, R47, R7 ;  /* 0x000000072f077220 */ /* 0x000fe20000400000 */
[----:B------:R-:W-:Y:S01]  /*7260*/  FFMA R0, R49, R3, R0 ;  /* 0x0000000331007223 */ /* 0x000fe20000000000 */
[----:B------:R-:W-:Y:S01]  /*7270*/  FMUL R3, R47, R6 ;  /* 0x000000062f037220 */ /* 0x000fe20000400000 */
[----:B------:R-:W-:Y:S01]  /*7280*/  FFMA R2, R49, R4, R2 ;  /* 0x0000000431027223 */ /* 0x000fe20000000002 */
[C---:B------:R-:W-:Y:S01]  /*7290*/  FMUL R4, R47.reuse, R8 ;  /* 0x000000082f047220 */ /* 0x040fe20000400000 */
[C---:B------:R-:W-:Y:S01]  /*72a0*/  FMUL R8, R47.reuse, R12 ;  /* 0x0000000c2f087220 */ /* 0x040fe20000400000 */
[C---:B------:R-:W-:Y:S01]  /*72b0*/  FMUL R12, R47.reuse, R16 ;  /* 0x000000102f0c7220 */ /* 0x040fe20000400000 */
[C---:B------:R-:W-:Y:S01]  /*72c0*/  FMUL R16, R47.reuse, R20 ;  /* 0x000000142f107220 */ /* 0x040fe20000400000 */
[----:B------:R-:W-:Y:S01]  /*72d0*/  F2FP.BF16.F32.PACK_AB R52, R2, R0 ;  /* 0x000000000234723e */ /* 0x000fe200000010ff */
[C---:B------:R-:W-:Y:S01]  /*72e0*/  FMUL R20, R47.reuse, R24 ;  /* 0x000000182f147220 */ /* 0x040fe20000400000 */
[C---:B------:R-:W-:Y:S01]  /*72f0*/  LOP3.LUT R0, R58.reuse, 0xffff0000, RZ, 0xc0, !PT ;  /* 0xffff00003a007812 */ /* 0x040fe200078ec0ff */
[----:B------:R-:W-:Y:S01]  /*7300*/  FMUL R24, R47, R28 ;  /* 0x0000001c2f187220 */ /* 0x000fe20000400000 */
[----:B------:R-:W-:Y:S01]  /*7310*/  SHF.L.U32 R2, R59, 0x10, RZ ;  /* 0x000000103b027819 */ /* 0x000fe200000006ff */
[C---:B------:R-:W-:Y:S01]  /*7320*/  FMUL R28, R47.reuse, R32 ;  /* 0x000000202f1c7220 */ /* 0x040fe20000400000 */
[----:B------:R-:W-:Y:S01]  /*7330*/  SHF.L.U32 R32, R58, 0x10, RZ ;  /* 0x000000103a207819 */ /* 0x000fe200000006ff */
[----:B------:R-:W-:Y:S01]  /*7340*/  FMUL R5, R47, R9 ;  /* 0x000000092f057220 */ /* 0x000fe20000400000 */
[C---:B------:R-:W-:Y:S01]  /*7350*/  FFMA R3, R49.reuse, R50, R3 ;  /* 0x0000003231037223 */ /* 0x040fe20000000003 */
[----:B------:R-:W-:Y:S01]  /*7360*/  FFMA R7, R49, R51, R7 ;  /* 0x0000003331077223 */ /* 0x000fe20000000007 */
[----:B------:R-:W-:Y:S01]  /*7370*/  FMUL R6, R47, R10 ;  /* 0x0000000a2f067220 */ /* 0x000fe20000400000 */
[----:B------:R-:W-:Y:S01]  /*7380*/  FFMA R4, R49, R32, R4 ;  /* 0x0000002031047223 */ /* 0x000fe20000000004 */
[----:B------:R-:W-:Y:S01]  /*7390*/  LOP3.LUT R32, R59, 0xffff0000, RZ, 0xc0, !PT ;  /* 0xffff00003b207812 */ /* 0x000fe200078ec0ff */
[----:B------:R-:W-:Y:S01]  /*73a0*/  FFMA R5, R49, R0, R5 ;  /* 0x0000000031057223 */ /* 0x000fe20000000005 */
[C---:B------:R-:W-:Y:S01]  /*73b0*/  SHF.L.U32 R0, R60.reuse, 0x10, RZ ;  /* 0x000000103c007819 */ /* 0x040fe200000006ff */
[----:B------:R-:W-:Y:S01]  /*73c0*/  FMUL R11, R47, R11 ;  /* 0x0000000b2f0b7220 */ /* 0x000fe20000400000 */
[----:B------:R-:W-:Y:S01]  /*73d0*/  F2FP.BF16.F32.PACK_AB R53, R7, R3 ;  /* 0x000000030735723e */ /* 0x000fe200000010ff */
[C---:B------:R-:W-:Y:S01]  /*73e0*/  FFMA R6, R49.reuse, R2, R6 ;  /* 0x0000000231067223 */ /* 0x040fe20000000006 */
[----:B------:R-:W-:Y:S01]  /*73f0*/  LOP3.LUT R2, R60, 0xffff0000, RZ, 0xc0, !PT ;  /* 0xffff00003c027812 */ /* 0x000fe200078ec0ff */
[----:B------:R-:W-:Y:S01]  /*7400*/  FFMA R11, R49, R32, R11 ;  /* 0x00000020310b7223 */ /* 0x000fe2000000000b */
[----:B------:R-:W-:Y:S01]  /*7410*/  SHF.L.U32 R3, R61, 0x10, RZ ;  /* 0x000000103d037819 */ /* 0x000fe200000006ff */
[----:B------:R-:W-:Y:S01]  /*7420*/  FFMA R8, R49, R0, R8 ;  /* 0x0000000031087223 */ /* 0x000fe20000000008 */
[----:B------:R-:W-:Y:S01]  /*7430*/  LOP3.LUT R0, R61, 0xffff0000, RZ, 0xc0, !PT ;  /* 0xffff00003d007812 */ /* 0x000fe200078ec0ff */
[----:B------:R-:W-:Y:S01]  /*7440*/  FMUL R9, R47, R13 ;  /* 0x0000000d2f097220 */ /* 0x000fe20000400000 */
[----:B------:R-:W-:Y:S01]  /*7450*/  F2FP.BF16.F32.PACK_AB R54, R5, R4 ;  /* 0x000000040536723e */ /* 0x000fe200000010ff */
[----:B------:R-:W-:Y:S01]  /*7460*/  FMUL R10, R47, R14 ;  /* 0x0000000e2f0a7220 */ /* 0x000fe20000400000 */
[----:B------:R-:W-:Y:S01]  /*7470*/  F2FP.BF16.F32.PACK_AB R55, R11, R6 ;  /* 0x000000060b37723e */ /* 0x000fe200000010ff */
[----:B------:R-:W-:Y:S01]  /*7480*/  FMUL R15, R47, R15 ;  /* 0x0000000f2f0f7220 */ /* 0x000fe20000400000 */
[----:B------:R-:W-:Y:S01]  /*7490*/  SHF.L.U32 R4, R77, 0x10, RZ ;  /* 0x000000104d047819 */ /* 0x000fe200000006ff */
[C---:B------:R-:W-:Y:S01]  /*74a0*/  FFMA R9, R49.reuse, R2, R9 ;  /* 0x0000000231097223 */ /* 0x040fe20000000009 */
[C---:B------:R-:W-:Y:S01]  /*74b0*/  SHF.L.U32 R2, R62.reuse, 0x10, RZ ;  /* 0x000000103e027819 */ /* 0x040fe200000006ff */
[C---:B------:R-:W-:Y:S01]  /*74c0*/  FFMA R10, R49.reuse, R3, R10 ;  /* 0x00000003310a7223 */ /* 0x040fe2000000000a */
[----:B------:R-:W-:Y:S01]  /*74d0*/  LOP3.LUT R3, R62, 0xffff0000, RZ, 0xc0, !PT ;  /* 0xffff00003e037812 */ /* 0x000fe200078ec0ff */
[----:B------:R-:W-:Y:S01]  /*74e0*/  FFMA R15, R49, R0, R15 ;  /* 0x00000000310f7223 */ /* 0x000fe2000000000f */
[----:B------:R-:W-:Y:S01]  /*74f0*/  SHF.L.U32 R0, R63, 0x10, RZ ;  /* 0x000000103f007819 */ /* 0x000fe200000006ff */
[----:B------:R-:W-:Y:S01]  /*7500*/  FMUL R13, R47, R17 ;  /* 0x000000112f0d7220 */ /* 0x000fe20000400000 */
[----:B------:R-:W-:Y:S01]  /*7510*/  F2FP.BF16.F32.PACK_AB R8, R9, R8 ;  /* 0x000000080908723e */ /* 0x000fe200000010ff */
[----:B------:R-:W-:Y:S01]  /*7520*/  FMUL R14, R47, R18 ;  /* 0x000000122f0e7220 */ /* 0x000fe20000400000 */
[----:B------:R-:W-:Y:S01]  /*7530*/  F2FP.BF16.F32.PACK_AB R9, R15, R10 ;  /* 0x0000000a0f09723e */ /* 0x000fe200000010ff */
[----:B------:R-:W-:Y:S01]  /*7540*/  FFMA R12, R49, R2, R12 ;  /* 0x00000002310c7223 */ /* 0x000fe2000000000c */
[----:B------:R-:W-:Y:S01]  /*7550*/  LOP3.LUT R2, R63, 0xffff0000, RZ, 0xc0, !PT ;  /* 0xffff00003f027812 */ /* 0x000fe200078ec0ff */
[----:B------:R-:W-:Y:S01]  /*7560*/  FFMA R13, R49, R3, R13 ;  /* 0x00000003310d7223 */ /* 0x000fe2000000000d */
[----:B------:R-:W-:Y:S01]  /*7570*/  SHF.L.U32 R3, R69, 0x10, RZ ;  /* 0x0000001045037819 */ /* 0x000fe200000006ff */
[----:B------:R-:W-:Y:S01]  /*7580*/  FFMA R14, R49, R0, R14 ;  /* 0x00000000310e7223 */ /* 0x000fe2000000000e */
[C---:B------:R-:W-:Y:S01]  /*7590*/  SHF.L.U32 R0, R68.reuse, 0x10, RZ ;  /* 0x0000001044007819 */ /* 0x040fe200000006ff */
[----:B------:R-:W-:Y:S01]  /*75a0*/  FMUL R19, R47, R19 ;  /* 0x000000132f137220 */ /* 0x000fe20000400000 */
[----:B------:R-:W-:Y:S01]  /*75b0*/  F2FP.BF16.F32.PACK_AB R10, R13, R12 ;  /* 0x0000000c0d0a723e */ /* 0x000fe200000010ff */
[----:B------:R-:W-:Y:S01]  /*75c0*/  FMUL R17, R47, R21 ;  /* 0x000000152f117220 */ /* 0x000fe20000400000 */
[----:B------:R-:W-:Y:S01]  /*75d0*/  LOP3.LUT R5, R79, 0xffff0000, RZ, 0xc0, !PT ;  /* 0xffff00004f057812 */ /* 0x000fe200078ec0ff */
[C---:B------:R-:W-:Y:S01]  /*75e0*/  FFMA R19, R49.reuse, R2, R19 ;  /* 0x0000000231137223 */ /* 0x040fe20000000013 */
[----:B------:R-:W-:Y:S01]  /*75f0*/  LOP3.LUT R2, R68, 0xffff0000, RZ, 0xc0, !PT ;  /* 0xffff000044027812 */ /* 0x000fe200078ec0ff */
[----:B------:R1:W-:Y:S01]  /*7600*/  STS.128 [R100+0x2000], R52 ;  /* 0x0020003464007388 */ /* 0x0003e20000000c00 */
[----:B------:R-:W-:Y:S01]  /*7610*/  FFMA R16, R49, R0, R16 ;  /* 0x0000000031107223 */ /* 0x000fe20000000010 */
[----:B------:R-:W-:Y:S01]  /*7620*/  LOP3.LUT R0, R69, 0xffff0000, RZ, 0xc0, !PT ;  /* 0xffff000045007812 */ /* 0x000fe200078ec0ff */
[----:B------:R-:W-:Y:S01]  /*7630*/  FMUL R18, R47, R22 ;  /* 0x000000162f127220 */ /* 0x000fe20000400000 */
[----:B------:R-:W-:Y:S01]  /*7640*/  F2FP.BF16.F32.PACK_AB R11, R19, R14 ;  /* 0x0000000e130b723e */ /* 0x000fe200000010ff */
[----:B------:R-:W-:Y:S01]  /*7650*/  FMUL R23, R47, R23 ;  /* 0x000000172f177220 */ /* 0x000fe20000400000 */
[C---:B------:R-:W-:Y:S01]  /*7660*/  FFMA R17, R49.reuse, R2, R17 ;  /* 0x0000000231117223 */ /* 0x040fe20000000011 */
[C---:B------:R-:W-:Y:S01]  /*7670*/  SHF.L.U32 R2, R70.reuse, 0x10, RZ ;  /* 0x0000001046027819 */ /* 0x040fe200000006ff */
[----:B------:R-:W-:Y:S01]  /*7680*/  FFMA R18, R49, R3, R18 ;  /* 0x0000000331127223 */ /* 0x000fe20000000012 */
[----:B------:R-:W-:Y:S01]  /*7690*/  SHF.L.U32 R3, R71, 0x10, RZ ;  /* 0x0000001047037819 */ /* 0x000fe200000006ff */
[----:B------:R1:W-:Y:S01]  /*76a0*/  STS.128 [R99+0x2010], R8 ;  /* 0x0020100863007388 */ /* 0x0003e20000000c00 */
[----:B------:R-:W-:Y:S01]  /*76b0*/  F2FP.BF16.F32.PACK_AB R16, R17, R16 ;  /* 0x000000101110723e */ /* 0x000fe200000010ff */
[----:B------:R-:W-:Y:S01]  /*76c0*/  FFMA R23, R49, R0, R23 ;  /* 0x0000000031177223 */ /* 0x000fe20000000017 */
[----:B------:R-:W-:Y:S01]  /*76d0*/  LOP3.LUT R0, R70, 0xffff0000, RZ, 0xc0, !PT ;  /* 0xffff000046007812 */ /* 0x000fe200078ec0ff */
[C---:B------:R-:W-:Y:S01]  /*76e0*/  FMUL R21, R47.reuse, R25 ;  /* 0x000000192f157220 */ /* 0x040fe20000400000 */
[----:B------:R-:W-:Y:S01]  /*76f0*/  FMUL R22, R47, R26 ;  /* 0x0000001a2f167220 */ /* 0x000fe20000400000 */
[C---:B------:R-:W-:Y:S01]  /*7700*/  FFMA R20, R49.reuse, R2, R20 ;  /* 0x0000000231147223 */ /* 0x040fe20000000014 */
[C---:B------:R-:W-:Y:S01]  /*7710*/  SHF.L.U32 R2, R76.reuse, 0x10, RZ ;  /* 0x000000104c027819 */ /* 0x040fe200000006ff */
[----:B------:R-:W-:Y:S01]  /*7720*/  FFMA R21, R49, R0, R21 ;  /* 0x0000000031157223 */ /* 0x000fe20000000015 */
[----:B------:R-:W-:Y:S01]  /*7730*/  LOP3.LUT R0, R71, 0xffff0000, RZ, 0xc0, !PT ;  /* 0xffff000047007812 */ /* 0x000fe200078ec0ff */
[----:B------:R-:W-:Y:S01]  /*7740*/  FFMA R22, R49, R3, R22 ;  /* 0x0000000331167223 */ /* 0x000fe20000000016 */
[C---:B------:R-:W-:Y:S01]  /*7750*/  FMUL R27, R47.reuse, R27 ;  /* 0x0000001b2f1b7220 */ /* 0x040fe20000400000 */
[----:B------:R-:W-:Y:S01]  /*7760*/  LOP3.LUT R3, R76, 0xffff0000, RZ, 0xc0, !PT ;  /* 0xffff00004c037812 */ /* 0x000fe200078ec0ff */
[C---:B------:R-:W-:Y:S01]  /*7770*/  FMUL R25, R47.reuse, R29 ;  /* 0x0000001d2f197220 */ /* 0x040fe20000400000 */
[----:B------:R-:W-:Y:S01]  /*7780*/  FMUL R26, R47, R30 ;  /* 0x0000001e2f1a7220 */ /* 0x000fe20000400000 */
[C---:B------:R-:W-:Y:S01]  /*7790*/  FFMA R27, R49.reuse, R0, R27 ;  /* 0x00000000311b7223 */ /* 0x040fe2000000001b */
[----:B------:R-:W-:Y:S01]  /*77a0*/  FFMA R24, R49, R2, R24 ;  /* 0x0000000231187223 */ /* 0x000fe20000000018 */
[----:B------:R-:W-:Y:S01]  /*77b0*/  LOP3.LUT R0, R77, 0xffff0000, RZ, 0xc0, !PT ;  /* 0xffff00004d007812 */ /* 0x000fe200078ec0ff */
[----:B------:R-:W-:Y:S01]  /*77c0*/  FFMA R25, R49, R3, R25 ;  /* 0x0000000331197223 */ /* 0x000fe20000000019 */
[----:B------:R-:W-:Y:S01]  /*77d0*/  FMUL R31, R47, R31 ;  /* 0x0000001f2f1f7220 */ /* 0x000fe20000400000 */
[C---:B------:R-:W-:Y:S01]  /*77e0*/  SHF.L.U32 R2, R78.reuse, 0x10, RZ ;  /* 0x000000104e027819 */ /* 0x040fe200000006ff */
[----:B------:R-:W-:Y:S01]  /*77f0*/  FFMA R26, R49, R4, R26 ;  /* 0x00000004311a7223 */ /* 0x000fe2000000001a */
[----:B------:R-:W-:Y:S01]  /*7800*/  LOP3.LUT R3, R78, 0xffff0000, RZ, 0xc0, !PT ;  /* 0xffff00004e037812 */ /* 0x000fe200078ec0ff */
[----:B------:R-:W-:Y:S01]  /*7810*/  FMUL R29, R47, R33 ;  /* 0x000000212f1d7220 */ /* 0x000fe20000400000 */
[----:B------:R-:W-:Y:S01]  /*7820*/  SHF.L.U32 R4, R79, 0x10, RZ ;  /* 0x000000104f047819 */ /* 0x000fe200000006ff */
[----:B------:R-:W-:Y:S01]  /*7830*/  FMUL R30, R47, R34 ;  /* 0x000000222f1e7220 */ /* 0x000fe20000400000 */
[----:B------:R-:W-:Y:S01]  /*7840*/  F2FP.BF16.F32.PACK_AB R17, R23, R18 ;  /* 0x000000121711723e */ /* 0x000fe200000010ff */
[----:B------:R-:W-:Y:S01]  /*7850*/  FFMA R31, R49, R0, R31 ;  /* 0x00000000311f7223 */ /* 0x000fe2000000001f */
[----:B------:R-:W-:Y:S01]  /*7860*/  FMUL R35, R47, R35 ;  /* 0x000000232f237220 */ /* 0x000fe20000400000 */
[----:B------:R-:W-:Y:S01]  /*7870*/  F2FP.BF16.F32.PACK_AB R18, R21, R20 ;  /* 0x000000141512723e */ /* 0x000fe200000010ff */
[----:B------:R-:W-:Y:S01]  /*7880*/  FFMA R28, R49, R2, R28 ;  /* 0x00000002311c7223 */ /* 0x000fe2000000001c */
[----:B------:R-:W-:Y:S01]  /*7890*/  F2FP.BF16.F32.PACK_AB R19, R27, R22 ;  /* 0x000000161b13723e */ /* 0x000fe200000010ff */
[C---:B------:R-:W-:Y:S01]  /*78a0*/  FFMA R29, R49.reuse, R3, R29 ;  /* 0x00000003311d7223 */ /* 0x040fe2000000001d */
[C---:B------:R-:W-:Y:S01]  /*78b0*/  FFMA R30, R49.reuse, R4, R30 ;  /* 0x00000004311e7223 */ /* 0x040fe2000000001e */
[----:B------:R-:W-:Y:S01]  /*78c0*/  FFMA R35, R49, R5, R35 ;  /* 0x0000000531237223 */ /* 0x000fe20000000023 */
[----:B------:R-:W-:Y:S01]  /*78d0*/  F2FP.BF16.F32.PACK_AB R24, R25, R24 ;  /* 0x000000181918723e */ /* 0x000fe200000010ff */
[----:B------:R1:W-:Y:S01]  /*78e0*/  STS.128 [R98+0x2020], R16 ;  /* 0x0020201062007388 */ /* 0x0003e20000000c00 */
[----:B------:R-:W-:Y:S02]  /*78f0*/  F2FP.BF16.F32.PACK_AB R25, R31, R26 ;  /* 0x0000001a1f19723e */ /* 0x000fe400000010ff */
[----:B------:R-:W-:Y:S02]  /*7900*/  F2FP.BF16.F32.PACK_AB R26, R29, R28 ;  /* 0x0000001c1d1a723e */ /* 0x000fe400000010ff */
[----:B------:R-:W-:Y:S02]  /*7910*/  F2FP.BF16.F32.PACK_AB R27, R35, R30 ;  /* 0x0000001e231b723e */ /* 0x000fe400000010ff */
[----:B------:R-:W-:Y:S02]  /*7920*/  LEA R0, R65, UR48, 0x3 ;  /* 0x0000003041007c11 */ /* 0x000fe4000f8e18ff */
[----:B------:R-:W-:Y:S01]  /*7930*/  @P6 SHF.L.U32 R2, R97, 0x1f, RZ ;  /* 0x0000001f61026819 */ /* 0x000fe200000006ff */
        /* <DEDUP_REMOVED lines=9> */
[----:B------:R-:W-:Y:S02]  /*79d0*/  UIADD3 UR8, UP0, UPT, UR52, 0xa80, URZ ;  /* 0x00000a8034087890 */ /* 0x000fe4000ff1e0ff */
[----:B------:R-:W-:Y:S02]  /*79e0*/  UIADD3 UR5, UPT, UPT, UR41, 0x20, URZ ;  /* 0x0000002029057890 */ /* 0x000fe4000fffe0ff */
[----:B------:R-:W-:Y:S02]  /*79f0*/  UIADD3 UR4, UPT, UPT, UR48, 0x2200, URZ ;  /* 0x0000220030047890 */ /* 0x000fe4000fffe0ff */
[----:B------:R-:W-:Y:S01]  /*7a00*/  UIADD3.X UR9, UPT, UPT, URZ, UR53, URZ, UP0, !UPT ;  /* 0x00000035ff097290 */ /* 0x000fe200087fe4ff */
[----:B------:R-:W-:Y:S01]  /*7a10*/  UMOV UR6, UR42 ;  /* 0x0000002a00067c82 */ /* 0x000fe20008000000 */
[----:B------:R-:W-:Y:S07]  /*7a20*/  UMOV UR7, UR36 ;  /* 0x0000002400077c82 */ /* 0x000fee0008000000 */
[----:B------:R2:W-:Y:S01]  /*7a30*/  UTMASTG.3D [UR4], [UR8] ;  /* 0x00000004080073b5 */ /* 0x0005e20008010000 */
[----:B------:R0:W-:Y:S01]  /*7a40*/  UTMACMDFLUSH ;  /* 0x00000000000079b7 */ /* 0x0001e20000000000 */
[----:B--2---:R-:W-:Y:S04]  /*7a50*/  DEPBAR.LE SB0, 0x1 ;  /* 0x000080400000791a */ /* 0x004fe80000000000 */
.L_x_124:
[----:B------:R-:W-:Y:S05]  /*7a60*/  BSYNC.RECONVERGENT B0 ;  /* 0x0000000000007941 */ /* 0x000fea0003800200 */
.L_x_123:
[----:B------:R-:W-:Y:S01]  /*7a70*/  BAR.SYNC.DEFER_BLOCKING 0x1, 0x80 ;  /* 0x0042000000007b1d */ /* 0x000fe20000010000 */
[----:B------:R-:W-:Y:S04]  /*7a80*/  UIADD3 UR40, UPT, UPT, UR51, 0x1, URZ ;  /* 0x0000000133287890 */ /* 0x000fe8000fffe0ff */
[----:B------:R-:W-:Y:S04]  /*7a90*/  UISETP.NE.AND UP0, UPT, UR40, 0x4, UPT ;  /* 0x000000042800788c */ /* 0x000fe8000bf05270 */
[----:B------:R-:W-:Y:S01]  /*7aa0*/  USEL UR40, UR40, URZ, UP0 ;  /* 0x000000ff28287287 */ /* 0x000fe20008000000 */
[----:B------:R2:W-:Y:S01]  /*7ab0*/  @P6 SYNCS.ARRIVE.TRANS64.RED.A1T0 RZ, [R72+URZ], RZ ;  /* 0x000000ff48ff69a7 */ /* 0x0005e200081004ff */
[----:B------:R-:W-:Y:S01]  /*7ac0*/  BSSY B1, `(.L_x_125) ;  /* 0x0000017000017945 */ /* 0x000fe20003800000 */
[----:B------:R-:W4:Y:S02]  /*7ad0*/  @P6 SYNCS.PHASECHK.TRANS64.TRYWAIT P0, [R0+URZ+0xa0], R2 ;  /* 0x0000a002000065a7 */ /* 0x000f2400080011ff */
[----:B----4-:R-:W-:Y:S01]  /*7ae0*/  @P6 SEL R66, RZ, 0x1, !P0 ;  /* 0x00000001ff426807 */ /* 0x010fe20004000000 */
[----:B--2---:R-:W-:Y:S06]  /*7af0*/  @!P6 BRA `(.L_x_126) ;  /* 0x00000000004ce947 */ /* 0x004fec0003800000 */
        /* <DEDUP_REMOVED lines=9> */
[----:B------:R-:W-:Y:S04]  /*7b90*/  SHF.L.U32 R6, R97, 0x1f, RZ ;  /* 0x0000001f61067819 */ /* 0x000fe800000006ff */
[----:B------:R-:W2:Y:S02]  /*7ba0*/  SYNCS.PHASECHK.TRANS64.TRYWAIT P0, [R0+URZ+0xa0], R6 ;  /* 0x0000a006000075a7 */ /* 0x000ea400080011ff */
[----:B--2---:R-:W-:Y:S05]  /*7bb0*/  @!P0 BRA `(.L_x_129) ;  /* 0x0000002400cc8947 */ /* 0x004fea0003800000 */
.L_x_128:
[----:B------:R-:W-:Y:S05]  /*7bc0*/  BSYNC B0 ;  /* 0x0000000000007941 */ /* 0x000fea0003800000 */
.L_x_127:
[----:B------:R-:W-:Y:S02]  /*7bd0*/  ISETP.NE.AND P0, PT, R67, RZ, PT ;  /* 0x000000ff4300720c */ /* 0x000fe40003f05270 */
[----:B------:R-:W-:Y:S11]  /*7be0*/  IADD3 R65, PT, PT, R65, 0x1, RZ ;  /* 0x0000000141417810 */ /* 0x000ff60007ffe0ff */
[----:B------:R4:W1:Y:S04]  /*7bf0*/  @P0 LDS.128 R56, [R5] ;  /* 0x0000000005380984 */ /* 0x0008680000000c00 */
[----:B------:R4:W1:Y:S04]  /*7c00*/  @P0 LDS.128 R60, [R4+0x10] ;  /* 0x00001000043c0984 */ /* 0x0008680000000c00 */
[----:B------:R4:W1:Y:S04]  /*7c10*/  @P0 LDS.128 R68, [R3+0x20] ;  /* 0x0000200003440984 */ /* 0x0008680000000c00 */
[----:B------:R4:W1:Y:S02]  /*7c20*/  @P0 LDS.128 R76, [R2+0x30] ;  /* 0x00003000024c0984 */ /* 0x0008640000000c00 */
.L_x_126:
[----:B------:R-:W-:Y:S05]  /*7c30*/  BSYNC B1 ;  /* 0x0000000000017941 */ /* 0x000fea0003800000 */
.L_x_125:
        /* <DEDUP_REMOVED lines=21> */
.L_x_130:
        /* <DEDUP_REMOVED lines=146> */
.L_x_132:
[----:B------:R-:W-:Y:S05]  /*86b0*/  BSYNC.RECONVERGENT B0 ;  /* 0x0000000000007941 */ /* 0x000fea0003800200 */
.L_x_131:
        /* <DEDUP_REMOVED lines=21> */
.L_x_136:
[----:B------:R-:W-:Y:S05]  /*8810*/  BSYNC B0 ;  /* 0x0000000000007941 */ /* 0x000fea0003800000 */
.L_x_135:
[----:B------:R-:W-:Y:S11]  /*8820*/  ISETP.NE.AND P0, PT, R67, RZ, PT ;  /* 0x000000ff4300720c */ /* 0x000ff60003f05270 */
[----:B------:R-:W-:Y:S02]  /*8830*/  @!UPT UIADD3 URZ, UPT, UPT, URZ, URZ, URZ ;  /* 0x000000fffffff290 */ /* 0x000fe4000fffe0ff */
[----:B------:R4:W1:Y:S04]  /*8840*/  @P0 LDS.128 R56, [R4] ;  /* 0x0000000004380984 */ /* 0x0008680000000c00 */
[----:B------:R4:W1:Y:S04]  /*8850*/  @P0 LDS.128 R60, [R3+0x10] ;  /* 0x00001000033c0984 */ /* 0x0008680000000c00 */
[----:B------:R4:W1:Y:S04]  /*8860*/  @P0 LDS.128 R68, [R2+0x20] ;  /* 0x0000200002440984 */ /* 0x0008680000000c00 */
[----:B------:R4:W1:Y:S02]  /*8870*/  @P0 LDS.128 R76, [R65+0x30] ;  /* 0x00003000414c0984 */ /* 0x0008640000000c00 */
.L_x_134:
[----:B------:R-:W-:Y:S05]  /*8880*/  BSYNC B1 ;  /* 0x0000000000017941 */ /* 0x000fea0003800000 */
.L_x_133:
        /* <DEDUP_REMOVED lines=21> */
.L_x_138:
[----:B------:R-:W-:Y:S01]  /*89e0*/  ISETP.NE.AND P0, PT, R102, RZ, PT ;  /* 0x000000ff6600720c */ /* 0x000fe20003f05270 */
[----:B------:R-:W-:Y:S05]  /*89f0*/  WARPSYNC.ALL ;  /* 0x0000000000007948 */ /* 0x000fea0003800000 */
[----:B------:R-:W-:Y:S01]  /*8a00*/  R2UR UR4, R48 ;  /* 0x00000000300472ca */ /* 0x000fe200000e0000 */
[----:B------:R-:W-:Y:S01]  /*8a10*/  BSSY.RECONVERGENT B0, `(.L_x_139) ;  /* 0x000008c000007945 */ /* 0x000fe20003800200 */
[----:B------:R-:W-:Y:S02]  /*8a20*/  R2UR UR5, R64 ;  /* 0x00000000400572ca */ /* 0x000fe400000e0000 */
[C---:B-1----:R-:W-:Y:S02]  /*8a30*/  SHF.L.U32 R0, R56.reuse, 0x10, RZ ;  /* 0x0000001038007819 */ /* 0x042fe400000006ff */
[----:B----4-:R-:W-:Y:S02]  /*8a40*/  LOP3.LUT R2, R56, 0xffff0000, RZ, 0xc0, !PT ;  /* 0xffff000038027812 */ /* 0x010fe400078ec0ff */
[C---:B------:R-:W-:Y:S02]  /*8a50*/  SHF.L.U32 R3, R57.reuse, 0x10, RZ ;  /* 0x0000001039037819 */ /* 0x040fe400000006ff */
[----:B------:R-:W-:Y:S02]  /*8a60*/  LOP3.LUT R48, R57, 0xffff0000, RZ, 0xc0, !PT ;  /* 0xffff000039307812 */ /* 0x000fe400078ec0ff */
[C---:B------:R-:W-:Y:S01]  /*8a70*/  SHF.L.U32 R50, R58.reuse, 0x10, RZ ;  /* 0x000000103a327819 */ /* 0x040fe200000006ff */
[----:B------:R-:W1:Y:S01]  /*8a80*/  LDTM.x32 R4, tmem[UR4+0x60] ;  /* 0x00006004000479ee */ /* 0x000e6200082c0000 */
[----:B------:R-:W-:Y:S01]  /*8a90*/  LOP3.LUT R51, R58, 0xffff0000, RZ, 0xc0, !PT ;  /* 0xffff00003a337812 */ /* 0x000fe200078ec0ff */
[----:B------:R-:W-:Y:S01]  /*8aa0*/  NOP ;  /* 0x0000000000007918 */ /* 0x000fe20000000000 */
[C---:B------:R-:W-:Y:S01]  /*8ab0*/  SHF.L.U32 R52, R59.reuse, 0x10, RZ ;  /* 0x000000103b347819 */ /* 0x040fe200000006ff */
[----:B------:R-:W-:Y:S01]  /*8ac0*/  UIADD3 UR5, UPT, UPT, UR5, 0x120, URZ ;  /* 0x0000012005057890 */ /* 0x000fe2000fffe0ff */
[----:B------:R-:W-:Y:S02]  /*8ad0*/  LOP3.LUT R53, R59, 0xffff0000, RZ, 0xc0, !PT ;  /* 0xffff00003b357812 */ /* 0x000fe400078ec0ff */
[C---:B------:R-:W-:Y:S01]  /*8ae0*/  SHF.L.U32 R54, R60.reuse, 0x10, RZ ;  /* 0x000000103c367819 */ /* 0x040fe200000006ff */
[----:B------:R-:W-:Y:S01]  /*8af0*/  UPRMT UR5, UR37, 0x654, UR5 ;  /* 0x0000065425057896 */ /* 0x000fe20008000005 */
[----:B------:R-:W-:Y:S02]  /*8b00*/  LOP3.LUT R55, R60, 0xffff0000, RZ, 0xc0, !PT ;  /* 0xffff00003c377812 */ /* 0x000fe400078ec0ff */
[C---:B------:R-:W-:Y:S02]  /*8b10*/  SHF.L.U32 R56, R61.reuse, 0x10, RZ ;  /* 0x000000103d387819 */ /* 0x040fe400000006ff */
[----:B------:R-:W-:Y:S02]  /*8b20*/  LOP3.LUT R57, R61, 0xffff0000, RZ, 0xc0, !PT ;  /* 0xffff00003d397812 */ /* 0x000fe400078ec0ff */
[C---:B------:R-:W-:Y:S02]  /*8b30*/  SHF.L.U32 R58, R62.reuse, 0x10, RZ ;  /* 0x000000103e3a7819 */ /* 0x040fe400000006ff */
[----:B------:R-:W-:Y:S01]  /*8b40*/  LOP3.LUT R59, R62, 0xffff0000, RZ, 0xc0, !PT ;  /* 0xffff00003e3b7812 */ /* 0x000fe200078ec0ff */
[----:B-1----:R-:W-:Y:S01]  /*8b50*/  SYNCS.ARRIVE.TRANS64.RED.A1T0 RZ, [UR5], RZ ;  /* 0x000000ffffff79a7 */ /* 0x002fe20008100405 */
[C---:B------:R-:W-:Y:S02]  /*8b60*/  SHF.L.U32 R60, R63.reuse, 0x10, RZ ;  /* 0x000000103f3c7819 */ /* 0x040fe400000006ff */
[----:B------:R-:W-:Y:S02]  /*8b70*/  LOP3.LUT R61, R63, 0xffff0000, RZ, 0xc0, !PT ;  /* 0xffff00003f3d7812 */ /* 0x000fe400078ec0ff */
[C---:B------:R-:W-:Y:S01]  /*8b80*/  SHF.L.U32 R62, R68.reuse, 0x10, RZ ;  /* 0x00000010443e7819 */ /* 0x040fe200000006ff */
[C---:B------:R-:W-:Y:S01]  /*8b90*/  FMUL R4, R47.reuse, R4 ;  /* 0x000000042f047220 */ /* 0x040fe20000400000 */
[C---:B------:R-:W-:Y:S01]  /*8ba0*/  FMUL R5, R47.reuse, R5 ;  /* 0x000000052f057220 */ /* 0x040fe20000400000 */
[----:B------:R-:W-:Y:S01]  /*8bb0*/  FMUL R6, R47, R6 ;  /* 0x000000062f067220 */ /* 0x000fe20000400000 */
[----:B------:R-:W-:Y:S01]  /*8bc0*/  LOP3.LUT R63, R68, 0xffff0000, RZ, 0xc0, !PT ;  /* 0xffff0000443f7812 */ /* 0x000fe200078ec0ff */
[C---:B------:R-:W-:Y:S01]  /*8bd0*/  FFMA R4, R49.reuse, R0, R4 ;  /* 0x0000000031047223 */ /* 0x040fe20000000004 */
[----:B------:R-:W-:Y:S01]  /*8be0*/  FFMA R5, R49, R2, R5 ;  /* 0x0000000231057223 */ /* 0x000fe20000000005 */
[----:B------:R-:W-:Y:S01]  /*8bf0*/  SHF.L.U32 R64, R69, 0x10, RZ ;  /* 0x0000001045407819 */ /* 0x000fe200000006ff */
[----:B------:R-:W-:Y:S01]  /*8c00*/  FFMA R6, R49, R3, R6 ;  /* 0x0000000331067223 */ /* 0x000fe20000000006 */
[----:B------:R-:W-:Y:S01]  /*8c10*/  FMUL R7, R47, R7 ;  /* 0x000000072f077220 */ /* 0x000fe20000400000 */
[----:B------:R-:W-:Y:S01]  /*8c20*/  LOP3.LUT R65, R69, 0xffff0000, RZ, 0xc0, !PT ;  /* 0xffff000045417812 */ /* 0x000fe200078ec0ff */
[----:B------:R-:W-:Y:S01]  /*8c30*/  FMUL R8, R47, R8 ;  /* 0x000000082f087220 */ /* 0x000fe20000400000 */
[----:B------:R-:W-:Y:S01]  /*8c40*/  F2FP.BF16.F32.PACK_AB R4, R5, R4 ;  /* 0x000000040504723e */ /* 0x000fe200000010ff */
[----:B------:R-:W-:Y:S01]  /*8c50*/  FFMA R7, R49, R48, R7 ;  /* 0x0000003031077223 */ /* 0x000fe20000000007 */
[----:B------:R-:W-:Y:S01]  /*8c60*/  FMUL R9, R47, R9 ;  /* 0x000000092f097220 */ /* 0x000fe20000400000 */
[----:B------:R-:W-:Y:S01]  /*8c70*/  FFMA R8, R49, R50, R8 ;  /* 0x0000003231087223 */ /* 0x000fe20000000008 */
[C---:B------:R-:W-:Y:S01]  /*8c80*/  SHF.L.U32 R66, R70.reuse, 0x10, RZ ;  /* 0x0000001046427819 */ /* 0x040fe200000006ff */
[----:B------:R-:W-:Y:S01]  /*8c90*/  FMUL R0, R47, R10 ;  /* 0x0000000a2f007220 */ /* 0x000fe20000400000 */
[----:B------:R-:W-:Y:S01]  /*8ca0*/  F2FP.BF16.F32.PACK_AB R5, R7, R6 ;  /* 0x000000060705723e */ /* 0x000fe200000010ff */
[----:B------:R-:W-:Y:S01]  /*8cb0*/  FFMA R9, R49, R51, R9 ;  /* 0x0000003331097223 */ /* 0x000fe20000000009 */
[----:B------:R-:W-:Y:S01]  /*8cc0*/  FMUL R2, R47, R11 ;  /* 0x0000000b2f027220 */ /* 0x000fe20000400000 */
[----:B------:R-:W-:Y:S01]  /*8cd0*/  FFMA R0, R49, R52, R0 ;  /* 0x0000003431007223 */ /* 0x000fe20000000000 */
[----:B------:R-:W-:Y:S01]  /*8ce0*/  LOP3.LUT R67, R70, 0xffff0000, RZ, 0xc0, !PT ;  /* 0xffff000046437812 */ /* 0x000fe200078ec0ff */
[----:B------:R-:W-:Y:S01]  /*8cf0*/  FMUL R3, R47, R12 ;  /* 0x0000000c2f037220 */ /* 0x000fe20000400000 */
[----:B------:R-:W-:Y:S01]  /*8d00*/  F2FP.BF16.F32.PACK_AB R6, R9, R8 ;  /* 0x000000080906723e */ /* 0x000fe200000010ff */
[----:B------:R-:W-:Y:S01]  /*8d10*/  FFMA R2, R49, R53, R2 ;  /* 0x0000003531027223 */ /* 0x000fe20000000002 */
[----:B------:R-:W-:Y:S01]  /*8d20*/  FMUL R10, R47, R13 ;  /* 0x0000000d2f0a7220 */ /* 0x000fe20000400000 */
[----:B------:R-:W-:Y:S01]  /*8d30*/  FFMA R3, R49, R54, R3 ;  /* 0x0000003631037223 */ /* 0x000fe20000000003 */
[----:B------:R-:W-:Y:S01]  /*8d40*/  SHF.L.U32 R68, R71, 0x10, RZ ;  /* 0x0000001047447819 */ /* 0x000fe200000006ff */
[----:B------:R-:W-:Y:S01]  /*8d50*/  FMUL R11, R47, R14 ;  /* 0x0000000e2f0b7220 */ /* 0x000fe20000400000 */
[----:B------:R-:W-:Y:S01]  /*8d60*/  F2FP.BF16.F32.PACK_AB R7, R2, R0 ;  /* 0x000000000207723e */ /* 0x000fe200000010ff */
[----:B------:R-:W-:Y:S01]  /*8d70*/  FFMA R10, R49, R55, R10 ;  /* 0x00000037310a7223 */ /* 0x000fe2000000000a */
[C---:B------:R-:W-:Y:S01]  /*8d80*/  FMUL R15, R47.reuse, R15 ;  /* 0x0000000f2f0f7220 */ /* 0x040fe20000400000 */
[C---:B------:R-:W-:Y:S01]  /*8d90*/  FMUL R12, R47.reuse, R16 ;  /* 0x000000102f0c7220 */ /* 0x040fe20000400000 */
[----:B------:R-:W-:Y:S01]  /*8da0*/  FMUL R13, R47, R17 ;  /* 0x000000112f0d7220 */ /* 0x000fe20000400000 */
[----:B------:R1:W-:Y:S01]  /*8db0*/  STS.128 [R100+0x6000], R4 ;  /* 0x0060000464007388 */ /* 0x0003e20000000c00 */
[----:B------:R-:W-:Y:S01]  /*8dc0*/  LOP3.LUT R69, R71, 0xffff0000, RZ, 0xc0, !PT ;  /* 0xffff000047457812 */ /* 0x000fe200078ec0ff */
[C---:B------:R-:W-:Y:S01]  /*8dd0*/  FFMA R11, R49.reuse, R56, R11 ;  /* 0x00000038310b7223 */ /* 0x040fe2000000000b */
[----:B------:R-:W-:Y:S01]  /*8de0*/  SHF.L.U32 R70, R76, 0x10, RZ ;  /* 0x000000104c467819 */ /* 0x000fe200000006ff */
[C---:B------:R-:W-:Y:S01]  /*8df0*/  FFMA R15, R49.reuse, R57, R15 ;  /* 0x00000039310f7223 */ /* 0x040fe2000000000f */
[----:B------:R-:W-:Y:S01]  /*8e00*/  F2FP.BF16.F32.PACK_AB R8, R10, R3 ;  /* 0x000000030a08723e */ /* 0x000fe200000010ff */
[C---:B------:R-:W-:Y:S01]  /*8e10*/  FFMA R12, R49.reuse, R58, R12 ;  /* 0x0000003a310c7223 */ /* 0x040fe2000000000c */
[----:B------:R-:W-:Y:S01]  /*8e20*/  FFMA R13, R49, R59, R13 ;  /* 0x0000003b310d7223 */ /* 0x000fe2000000000d */
[C---:B------:R-:W-:Y:S01]  /*8e30*/  FMUL R14, R47.reuse, R18 ;  /* 0x000000122f0e7220 */ /* 0x040fe20000400000 */
[C---:B------:R-:W-:Y:S01]  /*8e40*/  FMUL R19, R47.reuse, R19 ;  /* 0x000000132f137220 */ /* 0x040fe20000400000 */
[C---:B------:R-:W-:Y:S01]  /*8e50*/  FMUL R16, R47.reuse, R20 ;  /* 0x000000142f107220 */ /* 0x040fe20000400000 */
[----:B------:R-:W-:Y:S01]  /*8e60*/  FMUL R17, R47, R21 ;  /* 0x000000152f117220 */ /* 0x000fe20000400000 */
[----:B------:R-:W-:Y:S01]  /*8e70*/  FFMA R14, R49, R60, R14 ;  /* 0x0000003c310e7223 */ /* 0x000fe2000000000e */
        /* <DEDUP_REMOVED lines=9> */
[----:B------:R-:W-:Y:S01]  /*8f10*/  F2FP.BF16.F32.PACK_AB R9, R15, R11 ;  /* 0x0000000b0f09723e */ /* 0x000fe200000010ff */
[----:B------:R-:W-:Y:S01]  /*8f20*/  FFMA R23, R49, R65, R23 ;  /* 0x0000004131177223 */ /* 0x000fe20000000017 */
[----:B------:R-:W-:Y:S01]  /*8f30*/  FMUL R27, R47, R27 ;  /* 0x0000001b2f1b7220 */ /* 0x000fe20000400000 */
[----:B------:R-:W-:Y:S01]  /*8f40*/  F2FP.BF16.F32.PACK_AB R10, R13, R12 ;  /* 0x0000000c0d0a723e */ /* 0x000fe200000010ff */
[----:B------:R-:W-:Y:S01]  /*8f50*/  FFMA R20, R49, R66, R20 ;  /* 0x0000004231147223 */ /* 0x000fe20000000014 */
[----:B------:R-:W-:Y:S01]  /*8f60*/  F2FP.BF16.F32.PACK_AB R11, R19, R14 ;  /* 0x0000000e130b723e */ /* 0x000fe200000010ff */
[----:B------:R-:W-:Y:S01]  /*8f70*/  FMUL R24, R47, R28 ;  /* 0x0000001c2f187220 */ /* 0x000fe20000400000 */
[----:B------:R-:W-:Y:S01]  /*8f80*/  LOP3.LUT R71, R76, 0xffff0000, RZ, 0xc0, !PT ;  /* 0xffff00004c477812 */ /* 0x000fe200078ec0ff */
[----:B------:R-:W-:Y:S01]  /*8f90*/  FFMA R21, R49, R67, R21 ;  /* 0x0000004331157223 */ /* 0x000fe20000000015 */
[----:B------:R-:W-:Y:S01]  /*8fa0*/  SHF.L.U32 R72, R77, 0x10, RZ ;  /* 0x000000104d487819 */ /* 0x000fe200000006ff */
[----:B------:R1:W-:Y:S01]  /*8fb0*/  STS.128 [R99+0x6010], R8 ;  /* 0x0060100863007388 */ /* 0x0003e20000000c00 */
[----:B------:R-:W-:Y:S01]  /*8fc0*/  FMUL R25, R47, R29 ;  /* 0x0000001d2f197220 */ /* 0x000fe20000400000 */
[----:B------:R-:W-:Y:S01]  /*8fd0*/  FFMA R22, R49, R68, R22 ;  /* 0x0000004431167223 */ /* 0x000fe20000000016 */
[----:B------:R-:W-:Y:S01]  /*8fe0*/  LOP3.LUT R73, R77, 0xffff0000, RZ, 0xc0, !PT ;  /* 0xffff00004d497812 */ /* 0x000fe200078ec0ff */
[----:B------:R-:W-:Y:S01]  /*8ff0*/  FMUL R26, R47, R30 ;  /* 0x0000001e2f1a7220 */ /* 0x000fe20000400000 */
[----:B------:R-:W-:Y:S01]  /*9000*/  FFMA R27, R49, R69, R27 ;  /* 0x00000045311b7223 */ /* 0x000fe2000000001b */
[C---:B------:R-:W-:Y:S01]  /*9010*/  SHF.L.U32 R74, R78.reuse, 0x10, RZ ;  /* 0x000000104e4a7819 */ /* 0x040fe200000006ff */
[----:B------:R-:W-:Y:S01]  /*9020*/  FMUL R31, R47, R31 ;  /* 0x0000001f2f1f7220 */ /* 0x000fe20000400000 */
[----:B------:R-:W-:Y:S01]  /*9030*/  FFMA R24, R49, R70, R24 ;  /* 0x0000004631187223 */ /* 0x000fe20000000018 */
[----:B------:R-:W-:Y:S01]  /*9040*/  LOP3.LUT R75, R78, 0xffff0000, RZ, 0xc0, !PT ;  /* 0xffff00004e4b7812 */ /* 0x000fe200078ec0ff */
[----:B------:R-:W-:Y:S01]  /*9050*/  FMUL R28, R47, R32 ;  /* 0x000000202f1c7220 */ /* 0x000fe20000400000 */
[----:B------:R-:W-:Y:S01]  /*9060*/  FFMA R25, R49, R71, R25 ;  /* 0x0000004731197223 */ /* 0x000fe20000000019 */
[----:B------:R-:W-:Y:S01]  /*9070*/  SHF.L.U32 R76, R79, 0x10, RZ ;  /* 0x000000104f4c7819 */ /* 0x000fe200000006ff */
[----:B------:R-:W-:Y:S01]  /*9080*/  FMUL R29, R47, R33 ;  /* 0x000000212f1d7220 */ /* 0x000fe20000400000 */
[----:B------:R-:W-:Y:S01]  /*9090*/  F2FP.BF16.F32.PACK_AB R16, R17, R16 ;  /* 0x000000101110723e */ /* 0x000fe200000010ff */
[----:B------:R-:W-:Y:S01]  /*90a0*/  FFMA R26, R49, R72, R26 ;  /* 0x00000048311a7223 */ /* 0x000fe2000000001a */
[----:B------:R-:W-:Y:S01]  /*90b0*/  LOP3.LUT R77, R79, 0xffff0000, RZ, 0xc0, !PT ;  /* 0xffff00004f4d7812 */ /* 0x000fe200078ec0ff */
        /* <DEDUP_REMOVED lines=33> */
.L_x_140:
[----:B------:R-:W-:Y:S05]  /*92d0*/  BSYNC.RECONVERGENT B0 ;  /* 0x0000000000007941 */ /* 0x000fea0003800200 */
.L_x_139:
[----:B------:R-:W-:Y:S01]  /*92e0*/  BAR.SYNC.DEFER_BLOCKING 0x1, 0x80 ;  /* 0x0042000000007b1d */ /* 0x000fe20000010000 */
[----:B------:R-:W-:Y:S01]  /*92f0*/  UISETP.NE.AND UP0, UPT, UR49, -0x4, UPT ;  /* 0xfffffffc3100788c */ /* 0x000fe2000bf05270 */
[----:B------:R-:W-:Y:S08]  /*9300*/  IADD3 R45, PT, PT, R45, 0x1, RZ ;  /* 0x000000012d2d7810 */ /* 0x000ff00007ffe0ff */
[----:B------:R-:W-:Y:S05]  /*9310*/  BRA.U !UP0, `(.L_x_141) ;  /* 0x0000000108287547 */ /* 0x000fea000b800000 */
[----:B------:R-:W-:Y:S01]  /*9320*/  ISETP.NE.AND P0, PT, R107, RZ, PT ;  /* 0x000000ff6b00720c */ /* 0x000fe20003f05270 */
[----:B------:R-:W-:Y:S01]  /*9330*/  IMAD.U32 R2, RZ, RZ, UR51 ;  /* 0x00000033ff027e24 */ /* 0x000fe2000f8e00ff */
[----:B------:R-:W-:Y:S01]  /*9340*/  UIADD3 UR51, UPT, UPT, UR51, 0x1, URZ ;  /* 0x0000000133337890 */ /* 0x000fe2000fffe0ff */
[----:B------:R-:W-:Y:S03]  /*9350*/  IMAD.U32 R0, RZ, RZ, UR37 ;  /* 0x00000025ff007e24 */ /* 0x000fe6000f8e00ff */
[----:B------:R-:W-:Y:S04]  /*9360*/  UISETP.NE.AND UP0, UPT, UR51, 0x4, UPT ;  /* 0x000000043300788c */ /* 0x000fe8000bf05270 */
[----:B------:R-:W-:Y:S03]  /*9370*/  USEL UR51, UR51, URZ, UP0 ;  /* 0x000000ff33337287 */ /* 0x000fe60008000000 */
[----:B------:R-:W-:Y:S05]  /*9380*/  @P0 LEA R2, R2, UR48, 0x3 ;  /* 0x0000003002020c11 */ /* 0x000fea000f8e18ff */
[----:B------:R-:W-:Y:S05]  /*9390*/  @P0 VIADD R2, R2, 0xc0 ;  /* 0x000000c002020836 */ /* 0x000fea0000000000 */
[----:B------:R-:W-:Y:S04]  /*93a0*/  @P0 PRMT R0, R0, 0x654, R2 ;  /* 0x0000065400000816 */ /* 0x000fe80000000002 */
[----:B------:R2:W-:Y:S03]  /*93b0*/  @P0 SYNCS.ARRIVE.TRANS64.RED.A1T0 RZ, [R0+URZ], RZ ;  /* 0x000000ff00ff09a7 */ /* 0x0005e600081004ff */
.L_x_141:
[----:B------:R-:W-:Y:S01]  /*93c0*/  ISETP.NE.AND P2, PT, R103, RZ, PT ;  /* 0x000000ff6700720c */ /* 0x000fe20003f45270 */
[----:B------:R-:W-:Y:S01]  /*93d0*/  IMAD.IADD R2, R43, 0x1, R86 ;  /* 0x000000012b027824 */ /* 0x000fe200078e0256 */
[----:B------:R-:W-:Y:S01]  /*93e0*/  ISETP.NE.AND P0, PT, R105, 0x2, PT ;  /* 0x000000026900780c */ /* 0x000fe20003f05270 */
[----:B--2---:R-:W-:Y:S01]  /*93f0*/  IMAD.IADD R0, R44, 0x1, R87 ;  /* 0x000000012c007824 */ /* 0x004fe200078e0257 */
[----:B------:R-:W-:Y:S01]  /*9400*/  ISETP.NE.AND P1, PT, R45, 0x2, PT ;  /* 0x000000022d00780c */ /* 0x000fe20003f25270 */
[----:B------:R-:W-:Y:S01]  /*9410*/  UIADD3 UR49, UPT, UPT, UR49, 0x4, URZ ;  /* 0x0000000431317890 */ /* 0x000fe2000fffe0ff */
[----:B------:R-:W-:Y:S02]  /*9420*/  R2UR UR12, R2 ;  /* 0x00000000020c72ca */ /* 0x000fe400000e0000 */
[----:B------:R-:W-:Y:S02]  /*9430*/  R2UR UR20, R0 ;  /* 0x00000000001472ca */ /* 0x000fe400000e0000 */
[----:B------:R-:W-:Y:S02]  /*9440*/  SEL R2, RZ, 0x1, P0 ;  /* 0x00000001ff027807 */ /* 0x000fe40000000000 */
[----:B------:R-:W-:Y:S02]  /*9450*/  SEL R0, RZ, 0x1, P1 ;  /* 0x00000001ff007807 */ /* 0x000fe40000800000 */
[----:B------:R-:W-:Y:S02]  /*9460*/  @P2 R2UR UR36, R94 ;  /* 0x000000005e2422ca */ /* 0x000fe400000e0000 */
[----:B------:R-:W-:Y:S02]  /*9470*/  LOP3.LUT R95, R95, R2, RZ, 0x3c, !PT ;  /* 0x000000025f5f7212 */ /* 0x000fe400078e3cff */
[----:B------:R-:W-:Y:S02]  /*9480*/  LOP3.LUT R96, R96, R0, RZ, 0x3c, !PT ;  /* 0x0000000060607212 */ /* 0x000fe400078e3cff */
[----:B------:R-:W-:Y:S02]  /*9490*/  SEL R105, R105, RZ, P0 ;  /* 0x000000ff69697207 */ /* 0x000fe40000000000 */
[----:B------:R-:W-:Y:S01]  /*94a0*/  SEL R45, R45, RZ, P1 ;  /* 0x000000ff2d2d7207 */ /* 0x000fe20000800000 */
[----:B------:R-:W-:Y:S06]  /*94b0*/  @P2 BRA `(.L_x_142) ;  /* 0xffffffc000502947 */ /* 0x000fec000383ffff */
[----:B------:R-:W-:-:S09]  /*94c0*/  UISETP.NE.AND UP0, UPT, UR50, URZ, UPT ;  /* 0x000000ff3200728c */ /* 0x000fd2000bf05270 */
[----:B------:R-:W-:Y:S05]  /*94d0*/  BRA.U !UP0, `(.L_x_143) ;  /* 0x0000000108487547 */ /* 0x000fea000b800000 */
[----:B------:R-:W2:Y:S02]  /*94e0*/  LDCU.64 UR4, c[0x0][0xc90] ;  /* 0x00019200ff0477ac */ /* 0x000ea40008000a00 */
[----:B--2---:R-:W-:-:S04]  /*94f0*/  UISETP.NE.U32.AND UP0, UPT, UR4, URZ, UPT ;  /* 0x000000ff0400728c */ /* 0x004fc8000bf05070 */
[----:B------:R-:W-:-:S09]  /*9500*/  UISETP.NE.AND.EX UP0, UPT, UR5, URZ, UPT, UP0 ;  /* 0x000000ff0500728c */ /* 0x000fd2000bf05300 */
[----:B------:R-:W-:Y:S05]  /*9510*/  BRA.U UP0, `(.L_x_144) ;  /* 0x00000001000c7547 */ /* 0x000fea000b800000 */
[----:B------:R-:W-:-:S13]  /*9520*/  FSETP.NEU.AND P0, PT, R49, RZ, PT ;  /* 0x000000ff3100720b */ /* 0x000fda0003f0d000 */
[----:B------:R-:W-:Y:S05]  /*9530*/  @!P0 EXIT ;  /* 0x000000000000894d */ /* 0x000fea0003800000 */
[----:B------:R-:W-:Y:S05]  /*9540*/  BRA `(.L_x_143) ;  /* 0x00000000002c7947 */ /* 0x000fea0003800000 */
.L_x_144:
[----:B------:R-:W-:Y:S01]  /*9550*/  ISETP.NE.AND P0, PT, R104, RZ, PT ;  /* 0x000000ff6800720c */ /* 0x000fe20003f05270 */
[----:B------:R-:W-:-:S12]  /*9560*/  BSSY.RECONVERGENT B0, `(.L_x_143) ;  /* 0x0000009000007945 */ /* 0x000fd80003800200 */
[----:B------:R-:W-:Y:S05]  /*9570*/  @P0 BRA `(.L_x_145) ;  /* 0x0000000000140947 */ /* 0x000fea0003800000 */
[----:B------:R-:W2:Y:S02]  /*9580*/  LDCU.64 UR4, c[0x0][0xc88] ;  /* 0x00019100ff0477ac */ /* 0x000ea40008000a00 */
[----:B--2---:R-:W-:-:S04]  /*9590*/  ISETP.NE.U32.AND P0, PT, RZ, UR4, PT ;  /* 0x00000004ff007c0c */ /* 0x004fc8000bf05070 */
[----:B------:R-:W-:-:S13]  /*95a0*/  ISETP.NE.AND.EX P0, PT, RZ, UR5, PT, P0 ;  /* 0x00000005ff007c0c */ /* 0x000fda000bf05300 */
[----:B------:R-:W-:Y:S05]  /*95b0*/  @!P0 EXIT ;  /* 0x000000000000894d */ /* 0x000fea0003800000 */
[----:B------:R-:W-:Y:S05]  /*95c0*/  BRA `(.L_x_146) ;  /* 0x0000000000087947 */ /* 0x000fea0003800000 */
.L_x_145:
[----:B------:R-:W-:-:S13]  /*95d0*/  FSETP.NEU.AND P0, PT, R49, RZ, PT ;  /* 0x000000ff3100720b */ /* 0x000fda0003f0d000 */
[----:B------:R-:W-:Y:S05]  /*95e0*/  @!P0 EXIT ;  /* 0x000000000000894d */ /* 0x000fea0003800000 */
.L_x_146:
[----:B------:R-:W-:Y:S05]  /*95f0*/  BSYNC.RECONVERGENT B0 ;  /* 0x0000000000007941 */ /* 0x000fea0003800200 */
.L_x_143:
[----:B------:R-:W-:Y:S01]  /*9600*/  ULEA UR4, UR51, UR48, 0x3 ;  /* 0x0000003033047291 */ /* 0x000fe2000f8e18ff */
[----:B------:R-:W-:-:S04]  /*9610*/  DEPBAR.LE SB0, 0x0 ;  /* 0x000080000000791a */ /* 0x000fc80000000000 */
[----:B------:R-:W-:-:S04]  /*9620*/  UIADD3 UR4, UPT, UPT, UR4, 0xc0, URZ ;  /* 0x000000c004047890 */ /* 0x000fc8000fffe0ff */
[----:B------:R-:W-:-:S09]  /*9630*/  UPRMT UR4, UR37, 0x654, UR4 ;  /* 0x0000065425047896 */ /* 0x000fd20008000004 */
[----:B------:R-:W-:Y:S01]  /*9640*/  SYNCS.ARRIVE.TRANS64.RED.A1T0 RZ, [UR4], RZ ;  /* 0x000000ffffff79a7 */ /* 0x000fe20008100404 */
[----:B------:R-:W-:Y:S05]  /*9650*/  EXIT ;  /* 0x000000000000794d */ /* 0x000fea0003800000 */
.L_x_25:
[----:B--2---:R2:W3:Y:S02]  /*9660*/  SYNCS.PHASECHK.TRANS64.TRYWAIT P0, [R2+URZ+0x140], R3 ;  /* 0x00014003020075a7 */ /* 0x0044e400080011ff */
[----:B---3--:R-:W-:Y:S05]  /*9670*/  @!P0 NANOSLEEP.SYNCS 0x989680 ;  /* 0x009896800000895d */ /* 0x008fea0003900000 */
[----:B------:R-:W3:Y:S02]  /*9680*/  @!P0 SYNCS.PHASECHK.TRANS64 P0, [R2+URZ+0x140], R3 ;  /* 0x00014003020085a7 */ /* 0x000ee400080010ff */
[----:B---3--:R-:W-:Y:S05]  /*9690*/  @!P0 BRA `(.L_x_25) ;  /* 0xfffffffc00f08947 */ /* 0x008fea000383ffff */
[----:B------:R-:W-:Y:S05]  /*96a0*/  BRA `(.L_x_147) ;  /* 0xffffff8000807947 */ /* 0x000fea000383ffff */
.L_x_28:
[----:B-1----:R-:W-:-:S07]  /*96b0*/  MOV R2, UR33 ;  /* 0x0000002100027c02 */ /* 0x002fce0008000f00 */
.L_x_148:
[----:B-1----:R1:W2:Y:S02]  /*96c0*/  SYNCS.PHASECHK.TRANS64.TRYWAIT P0, [R2+URZ+0x50], R4 ;  /* 0x00005004020075a7 */ /* 0x0022a400080011ff */
[----:B--2---:R-:W-:Y:S05]  /*96d0*/  @!P0 NANOSLEEP.SYNCS 0x989680 ;  /* 0x009896800000895d */ /* 0x004fea0003900000 */
[----:B------:R-:W2:Y:S02]  /*96e0*/  @!P0 SYNCS.PHASECHK.TRANS64 P0, [R2+URZ+0x50], R4 ;  /* 0x00005004020085a7 */ /* 0x000ea400080010ff */
[----:B--2---:R-:W-:Y:S05]  /*96f0*/  @!P0 BRA `(.L_x_148) ;  /* 0xfffffffc00f08947 */ /* 0x004fea000383ffff */
[----:B------:R-:W-:Y:S05]  /*9700*/  BRA `(.L_x_27) ;  /* 0xffffff8000cc7947 */ /* 0x000fea000383ffff */
.L_x_37:
[----:B------:R-:W-:-:S07]  /*9710*/  MOV R2, UR33 ;  /* 0x0000002100027c02 */ /* 0x000fce0008000f00 */
.L_x_149:
[----:B-1----:R1:W2:Y:S02]  /*9720*/  SYNCS.PHASECHK.TRANS64.TRYWAIT P0, [R2+URZ+0x50], R4 ;  /* 0x00005004020075a7 */ /* 0x0022a400080011ff */
[----:B--2---:R-:W-:Y:S05]  /*9730*/  @!P0 NANOSLEEP.SYNCS 0x989680 ;  /* 0x009896800000895d */ /* 0x004fea0003900000 */
[----:B------:R-:W2:Y:S02]  /*9740*/  @!P0 SYNCS.PHASECHK.TRANS64 P0, [R2+URZ+0x50], R4 ;  /* 0x00005004020085a7 */ /* 0x000ea400080010ff */
[----:B--2---:R-:W-:Y:S05]  /*9750*/  @!P0 BRA `(.L_x_149) ;  /* 0xfffffffc00f08947 */ /* 0x004fea000383ffff */
[----:B------:R-:W-:Y:S05]  /*9760*/  BRA `(.L_x_36) ;  /* 0xffffff8400e47947 */ /* 0x000fea000383ffff */
.L_x_44:
[----:B-1----:R1:W2:Y:S02]  /*9770*/  SYNCS.PHASECHK.TRANS64.TRYWAIT P0, [R2+URZ+0xf0], R3 ;  /* 0x0000f003020075a7 */ /* 0x0022a400080011ff */
[----:B--2---:R-:W-:Y:S05]  /*9780*/  @!P0 NANOSLEEP.SYNCS 0x989680 ;  /* 0x009896800000895d */ /* 0x004fea0003900000 */
[----:B------:R-:W2:Y:S02]  /*9790*/  @!P0 SYNCS.PHASECHK.TRANS64 P0, [R2+URZ+0xf0], R3 ;  /* 0x0000f003020085a7 */ /* 0x000ea400080010ff */
[----:B--2---:R-:W-:Y:S05]  /*97a0*/  @!P0 BRA `(.L_x_44) ;  /* 0xfffffffc00f08947 */ /* 0x004fea000383ffff */
[----:B------:R-:W-:Y:S05]  /*97b0*/  BRA `(.L_x_150) ;  /* 0xffffff8800dc7947 */ /* 0x000fea000383ffff */
.L_x_48:
[----:B----4-:R-:W-:-:S07]  /*97c0*/  MOV R0, UR4 ;  /* 0x0000000400007c02 */ /* 0x010fce0008000f00 */
.L_x_151:
[----:B-1----:R1:W2:Y:S02]  /*97d0*/  SYNCS.PHASECHK.TRANS64.TRYWAIT P0, [R0+URZ], R2 ;  /* 0x00000002000075a7 */ /* 0x0022a400080011ff */
[----:B--2---:R-:W-:Y:S05]  /*97e0*/  @!P0 NANOSLEEP.SYNCS 0x989680 ;  /* 0x009896800000895d */ /* 0x004fea0003900000 */
[----:B------:R-:W2:Y:S02]  /*97f0*/  @!P0 SYNCS.PHASECHK.TRANS64 P0, [R0+URZ], R2 ;  /* 0x00000002000085a7 */ /* 0x000ea400080010ff */
[----:B--2---:R-:W-:Y:S05]  /*9800*/  @!P0 BRA `(.L_x_151) ;  /* 0xfffffffc00f08947 */ /* 0x004fea000383ffff */
[----:B------:R-:W-:Y:S05]  /*9810*/  BRA `(.L_x_152) ;  /* 0xffffff9000547947 */ /* 0x000fea000383ffff */
.L_x_49:
[----:B----4-:R-:W-:-:S07]  /*9820*/  MOV R0, UR4 ;  /* 0x0000000400007c02 */ /* 0x010fce0008000f00 */
.L_x_153:
[----:B-1----:R1:W2:Y:S02]  /*9830*/  SYNCS.PHASECHK.TRANS64.TRYWAIT P0, [R0+URZ], R3 ;  /* 0x00000003000075a7 */ /* 0x0022a400080011ff */
[----:B--2---:R-:W-:Y:S05]  /*9840*/  @!P0 NANOSLEEP.SYNCS 0x989680 ;  /* 0x009896800000895d */ /* 0x004fea0003900000 */
[----:B------:R-:W2:Y:S02]  /*9850*/  @!P0 SYNCS.PHASECHK.TRANS64 P0, [R0+URZ], R3 ;  /* 0x00000003000085a7 */ /* 0x000ea400080010ff */
[----:B--2---:R-:W-:Y:S05]  /*9860*/  @!P0 BRA `(.L_x_153) ;  /* 0xfffffffc00f08947 */ /* 0x004fea000383ffff */
[----:B------:R-:W-:Y:S05]  /*9870*/  BRA `(.L_x_154) ;  /* 0xffffff9000607947 */ /* 0x000fea000383ffff */
.L_x_50:
[----:B----4-:R-:W-:-:S07]  /*9880*/  MOV R0, UR4 ;  /* 0x0000000400007c02 */ /* 0x010fce0008000f00 */
.L_x_155:
[----:B-1----:R1:W2:Y:S02]  /*9890*/  SYNCS.PHASECHK.TRANS64.TRYWAIT P0, [R0+URZ], R3 ;  /* 0x00000003000075a7 */ /* 0x0022a400080011ff */
[----:B--2---:R-:W-:Y:S05]  /*98a0*/  @!P0 NANOSLEEP.SYNCS 0x989680 ;  /* 0x009896800000895d */ /* 0x004fea0003900000 */
[----:B------:R-:W2:Y:S02]  /*98b0*/  @!P0 SYNCS.PHASECHK.TRANS64 P0, [R0+URZ], R3 ;  /* 0x00000003000085a7 */ /* 0x000ea400080010ff */
[----:B--2---:R-:W-:Y:S05]  /*98c0*/  @!P0 BRA `(.L_x_155) ;  /* 0xfffffffc00f08947 */ /* 0x004fea000383ffff */
[----:B------:R-:W-:Y:S05]  /*98d0*/  BRA `(.L_x_156) ;  /* 0xffffff90006c7947 */ /* 0x000fea000383ffff */
.L_x_51:
[----:B----4-:R-:W-:-:S07]  /*98e0*/  MOV R0, UR4 ;  /* 0x0000000400007c02 */ /* 0x010fce0008000f00 */
.L_x_157:
[----:B-1----:R1:W2:Y:S02]  /*98f0*/  SYNCS.PHASECHK.TRANS64.TRYWAIT P0, [R0+URZ], R3 ;  /* 0x00000003000075a7 */ /* 0x0022a400080011ff */
[----:B--2---:R-:W-:Y:S05]  /*9900*/  @!P0 NANOSLEEP.SYNCS 0x989680 ;  /* 0x009896800000895d */ /* 0x004fea0003900000 */
[----:B------:R-:W2:Y:S02]  /*9910*/  @!P0 SYNCS.PHASECHK.TRANS64 P0, [R0+URZ], R3 ;  /* 0x00000003000085a7 */ /* 0x000ea400080010ff */
[----:B--2---:R-:W-:Y:S05]  /*9920*/  @!P0 BRA `(.L_x_157) ;  /* 0xfffffffc00f08947 */ /* 0x004fea000383ffff */
[----:B------:R-:W-:Y:S05]  /*9930*/  BRA `(.L_x_158) ;  /* 0xffffff9000787947 */ /* 0x000fea000383ffff */
.L_x_52:
[----:B----4-:R-:W-:-:S07]  /*9940*/  MOV R0, UR4 ;  /* 0x0000000400007c02 */ /* 0x010fce0008000f00 */
.L_x_159:
[----:B-1----:R1:W2:Y:S02]  /*9950*/  SYNCS.PHASECHK.TRANS64.TRYWAIT P0, [R0+URZ], R3 ;  /* 0x00000003000075a7 */ /* 0x0022a400080011ff */
[----:B--2---:R-:W-:Y:S05]  /*9960*/  @!P0 NANOSLEEP.SYNCS 0x989680 ;  /* 0x009896800000895d */ /* 0x004fea0003900000 */
[----:B------:R-:W2:Y:S02]  /*9970*/  @!P0 SYNCS.PHASECHK.TRANS64 P0, [R0+URZ], R3 ;  /* 0x00000003000085a7 */ /* 0x000ea400080010ff */
[----:B--2---:R-:W-:Y:S05]  /*9980*/  @!P0 BRA `(.L_x_159) ;  /* 0xfffffffc00f08947 */ /* 0x004fea000383ffff */
[----:B------:R-:W-:Y:S05]  /*9990*/  BRA `(.L_x_160) ;  /* 0xffffff9000847947 */ /* 0x000fea000383ffff */
.L_x_53:
[----:B----4-:R-:W-:-:S07]  /*99a0*/  MOV R0, UR4 ;  /* 0x0000000400007c02 */ /* 0x010fce0008000f00 */
.L_x_161:
[----:B-1----:R1:W2:Y:S02]  /*99b0*/  SYNCS.PHASECHK.TRANS64.TRYWAIT P0, [R0+URZ], R3 ;  /* 0x00000003000075a7 */ /* 0x0022a400080011ff */
[----:B--2---:R-:W-:Y:S05]  /*99c0*/  @!P0 NANOSLEEP.SYNCS 0x989680 ;  /* 0x009896800000895d */ /* 0x004fea0003900000 */
[----:B------:R-:W2:Y:S02]  /*99d0*/  @!P0 SYNCS.PHASECHK.TRANS64 P0, [R0+URZ], R3 ;  /* 0x00000003000085a7 */ /* 0x000ea400080010ff */
[----:B--2---:R-:W-:Y:S05]  /*99e0*/  @!P0 BRA `(.L_x_161) ;  /* 0xfffffffc00f08947 */ /* 0x004fea000383ffff */
[----:B------:R-:W-:Y:S05]  /*99f0*/  BRA `(.L_x_162) ;  /* 0xffffff9000907947 */ /* 0x000fea000383ffff */
.L_x_54:
[----:B----4-:R-:W-:-:S07]  /*9a00*/  MOV R0, UR4 ;  /* 0x0000000400007c02 */ /* 0x010fce0008000f00 */
.L_x_163:
[----:B-1----:R1:W2:Y:S02]  /*9a10*/  SYNCS.PHASECHK.TRANS64.TRYWAIT P0, [R0+URZ], R3 ;  /* 0x00000003000075a7 */ /* 0x0022a400080011ff */
[----:B--2---:R-:W-:Y:S05]  /*9a20*/  @!P0 NANOSLEEP.SYNCS 0x989680 ;  /* 0x009896800000895d */ /* 0x004fea0003900000 */
[----:B------:R-:W2:Y:S02]  /*9a30*/  @!P0 SYNCS.PHASECHK.TRANS64 P0, [R0+URZ], R3 ;  /* 0x00000003000085a7 */ /* 0x000ea400080010ff */
[----:B--2---:R-:W-:Y:S05]  /*9a40*/  @!P0 BRA `(.L_x_163) ;  /* 0xfffffffc00f08947 */ /* 0x004fea000383ffff */
[----:B------:R-:W-:Y:S05]  /*9a50*/  BRA `(.L_x_164) ;  /* 0xffffff90009c7947 */ /* 0x000fea000383ffff */
.L_x_55:
[----:B----4-:R-:W-:-:S07]  /*9a60*/  MOV R0, UR4 ;  /* 0x0000000400007c02 */ /* 0x010fce0008000f00 */
.L_x_165:
[----:B-1----:R1:W2:Y:S02]  /*9a70*/  SYNCS.PHASECHK.TRANS64.TRYWAIT P0, [R0+URZ], R3 ;  /* 0x00000003000075a7 */ /* 0x0022a400080011ff */
[----:B--2---:R-:W-:Y:S05]  /*9a80*/  @!P0 NANOSLEEP.SYNCS 0x989680 ;  /* 0x009896800000895d */ /* 0x004fea0003900000 */
[----:B------:R-:W2:Y:S02]  /*9a90*/  @!P0 SYNCS.PHASECHK.TRANS64 P0, [R0+URZ], R3 ;  /* 0x00000003000085a7 */ /* 0x000ea400080010ff */
[----:B--2---:R-:W-:Y:S05]  /*9aa0*/  @!P0 BRA `(.L_x_165) ;  /* 0xfffffffc00f08947 */ /* 0x004fea000383ffff */
[----:B------:R-:W-:Y:S05]  /*9ab0*/  BRA `(.L_x_166) ;  /* 0xffffff9000a87947 */ /* 0x000fea000383ffff */
.L_x_56:
[----:B----4-:R-:W-:-:S07]  /*9ac0*/  MOV R0, UR4 ;  /* 0x0000000400007c02 */ /* 0x010fce0008000f00 */
.L_x_167:
[----:B-1----:R1:W2:Y:S02]  /*9ad0*/  SYNCS.PHASECHK.TRANS64.TRYWAIT P0, [R0+URZ], R3 ;  /* 0x00000003000075a7 */ /* 0x0022a400080011ff */
[----:B--2---:R-:W-:Y:S05]  /*9ae0*/  @!P0 NANOSLEEP.SYNCS 0x989680 ;  /* 0x009896800000895d */ /* 0x004fea0003900000 */
[----:B------:R-:W2:Y:S02]  /*9af0*/  @!P0 SYNCS.PHASECHK.TRANS64 P0, [R0+URZ], R3 ;  /* 0x00000003000085a7 */ /* 0x000ea400080010ff */
[----:B--2---:R-:W-:Y:S05]  /*9b00*/  @!P0 BRA `(.L_x_167) ;  /* 0xfffffffc00f08947 */ /* 0x004fea000383ffff */
[----:B------:R-:W-:Y:S05]  /*9b10*/  BRA `(.L_x_168) ;  /* 0xffffff9000b47947 */ /* 0x000fea000383ffff */
.L_x_59:
[----:B-1----:R1:W3:Y:S02]  /*9b20*/  SYNCS.PHASECHK.TRANS64.TRYWAIT P0, [R0+URZ+0x130], R4 ;  /* 0x00013004000075a7 */ /* 0x0022e400080011ff */
[----:B---3--:R-:W-:Y:S05]  /*9b30*/  @!P0 NANOSLEEP.SYNCS 0x989680 ;  /* 0x009896800000895d */ /* 0x008fea0003900000 */
[----:B------:R-:W3:Y:S02]  /*9b40*/  @!P0 SYNCS.PHASECHK.TRANS64 P0, [R0+URZ+0x130], R4 ;  /* 0x00013004000085a7 */ /* 0x000ee400080010ff */
[----:B---3--:R-:W-:Y:S05]  /*9b50*/  @!P0 BRA `(.L_x_59) ;  /* 0xfffffffc00f08947 */ /* 0x008fea000383ffff */
[----:B------:R-:W-:Y:S05]  /*9b60*/  BRA `(.L_x_169) ;  /* 0xffffff9400107947 */ /* 0x000fea000383ffff */
.L_x_60:
[----:B------:R-:W-:-:S07]  /*9b70*/  MOV R0, UR5 ;  /* 0x0000000500007c02 */ /* 0x000fce0008000f00 */
.L_x_170:
[----:B-1----:R1:W3:Y:S02]  /*9b80*/  SYNCS.PHASECHK.TRANS64.TRYWAIT P0, [R0+URZ+0x100], R5 ;  /* 0x00010005000075a7 */ /* 0x0022e400080011ff */
[----:B---3--:R-:W-:Y:S05]  /*9b90*/  @!P0 NANOSLEEP.SYNCS 0x989680 ;  /* 0x009896800000895d */ /* 0x008fea0003900000 */
[----:B------:R-:W3:Y:S02]  /*9ba0*/  @!P0 SYNCS.PHASECHK.TRANS64 P0, [R0+URZ+0x100], R5 ;  /* 0x00010005000085a7 */ /* 0x000ee400080010ff */
[----:B---3--:R-:W-:Y:S05]  /*9bb0*/  @!P0 BRA `(.L_x_170) ;  /* 0xfffffffc00f08947 */ /* 0x008fea000383ffff */
[----:B------:R-:W-:Y:S05]  /*9bc0*/  BRA `(.L_x_171) ;  /* 0xffffff9400207947 */ /* 0x000fea000383ffff */
.L_x_61:
[----:B-1----:R1:W3:Y:S02]  /*9bd0*/  SYNCS.PHASECHK.TRANS64.TRYWAIT P1, [R0+URZ+0xf0], R4 ;  /* 0x0000f004000075a7 */ /* 0x0022e400080211ff */
[----:B---3--:R-:W-:Y:S05]  /*9be0*/  @!P1 NANOSLEEP.SYNCS 0x989680 ;  /* 0x009896800000995d */ /* 0x008fea0003900000 */
[----:B------:R-:W3:Y:S02]  /*9bf0*/  @!P1 SYNCS.PHASECHK.TRANS64 P1, [R0+URZ+0xf0], R4 ;  /* 0x0000f004000095a7 */ /* 0x000ee400080210ff */
[----:B---3--:R-:W-:Y:S05]  /*9c00*/  @!P1 BRA `(.L_x_61) ;  /* 0xfffffffc00f09947 */ /* 0x008fea000383ffff */
[----:B------:R-:W-:Y:S05]  /*9c10*/  BRA `(.L_x_172) ;  /* 0xffffff9400507947 */ /* 0x000fea000383ffff */
.L_x_64:
[----:B------:R-:W-:-:S07]  /*9c20*/  MOV R0, UR5 ;  /* 0x0000000500007c02 */ /* 0x000fce0008000f00 */
.L_x_173:
[----:B-1----:R1:W3:Y:S02]  /*9c30*/  SYNCS.PHASECHK.TRANS64.TRYWAIT P0, [R0+URZ+0x100], R2 ;  /* 0x00010002000075a7 */ /* 0x0022e400080011ff */
[----:B---3--:R-:W-:Y:S05]  /*9c40*/  @!P0 NANOSLEEP.SYNCS 0x989680 ;  /* 0x009896800000895d */ /* 0x008fea0003900000 */
[----:B------:R-:W3:Y:S02]  /*9c50*/  @!P0 SYNCS.PHASECHK.TRANS64 P0, [R0+URZ+0x100], R2 ;  /* 0x00010002000085a7 */ /* 0x000ee400080010ff */
[----:B---3--:R-:W-:Y:S05]  /*9c60*/  @!P0 BRA `(.L_x_173) ;  /* 0xfffffffc00f08947 */ /* 0x008fea000383ffff */
[----:B------:R-:W-:Y:S05]  /*9c70*/  BRA `(.L_x_63) ;  /* 0xffffff9400a47947 */ /* 0x000fea000383ffff */
.L_x_71:
[----:B-1----:R1:W3:Y:S02]  /*9c80*/  SYNCS.PHASECHK.TRANS64.TRYWAIT P1, [R0+URZ+0xf0], R2 ;  /* 0x0000f002000075a7 */ /* 0x0022e400080211ff */
[----:B---3--:R-:W-:Y:S05]  /*9c90*/  @!P1 NANOSLEEP.SYNCS 0x989680 ;  /* 0x009896800000995d */ /* 0x008fea0003900000 */
[----:B------:R-:W3:Y:S02]  /*9ca0*/  @!P1 SYNCS.PHASECHK.TRANS64 P1, [R0+URZ+0xf0], R2 ;  /* 0x0000f002000095a7 */ /* 0x000ee400080210ff */
[----:B---3--:R-:W-:Y:S05]  /*9cb0*/  @!P1 BRA `(.L_x_71) ;  /* 0xfffffffc00f09947 */ /* 0x008fea000383ffff */
[----:B------:R-:W-:Y:S05]  /*9cc0*/  BRA `(.L_x_174) ;  /* 0xffffff9c00687947 */ /* 0x000fea000383ffff */
.L_x_72:
[----:B------:R-:W-:-:S07]  /*9cd0*/  MOV R2, UR11 ;  /* 0x0000000b00027c02 */ /* 0x000fce0008000f00 */
.L_x_175:
[----:B-1----:R1:W3:Y:S02]  /*9ce0*/  SYNCS.PHASECHK.TRANS64.TRYWAIT P0, [R2+URZ+0x120], R0 ;  /* 0x00012000020075a7 */ /* 0x0022e400080011ff */
[----:B---3--:R-:W-:Y:S05]  /*9cf0*/  @!P0 NANOSLEEP.SYNCS 0x989680 ;  /* 0x009896800000895d */ /* 0x008fea0003900000 */
[----:B------:R-:W3:Y:S02]  /*9d00*/  @!P0 SYNCS.PHASECHK.TRANS64 P0, [R2+URZ+0x120], R0 ;  /* 0x00012000020085a7 */ /* 0x000ee400080010ff */
[----:B---3--:R-:W-:Y:S05]  /*9d10*/  @!P0 BRA `(.L_x_175) ;  /* 0xfffffffc00f08947 */ /* 0x008fea000383ffff */
[----:B------:R-:W-:Y:S05]  /*9d20*/  BRA `(.L_x_176) ;  /* 0xffffff9c00a07947 */ /* 0x000fea000383ffff */
.L_x_75:
[----:B------:R-:W-:Y:S07]  /*9d30*/  MOV R0, UR10 ;  /* 0x0000000a00007c02 */ /* 0x000fee0008000f00 */
.L_x_177:
[----:B-1----:R1:W3:Y:S02]  /*9d40*/  SYNCS.PHASECHK.TRANS64.TRYWAIT P0, [R0+URZ], R2 ;  /* 0x00000002000075a7 */ /* 0x0022e400080011ff */
[----:B---3--:R-:W-:Y:S05]  /*9d50*/  @!P0 NANOSLEEP.SYNCS 0x989680 ;  /* 0x009896800000895d */ /* 0x008fea0003900000 */
[----:B------:R-:W3:Y:S02]  /*9d60*/  @!P0 SYNCS.PHASECHK.TRANS64 P0, [R0+URZ], R2 ;  /* 0x00000002000085a7 */ /* 0x000ee400080010ff */
[----:B---3--:R-:W-:Y:S05]  /*9d70*/  @!P0 BRA `(.L_x_177) ;  /* 0xfffffffc00f08947 */ /* 0x008fea000383ffff */
[----:B------:R-:W-:Y:S05]  /*9d80*/  BRA `(.L_x_74) ;  /* 0xffffff9c00bc7947 */ /* 0x000fea000383ffff */
.L_x_78:
[----:B------:R-:W-:-:S07]  /*9d90*/  MOV R0, UR5 ;  /* 0x0000000500007c02 */ /* 0x000fce0008000f00 */
.L_x_178:
[----:B--2---:R2:W3:Y:S02]  /*9da0*/  SYNCS.PHASECHK.TRANS64.TRYWAIT P0, [R0+URZ], R2 ;  /* 0x00000002000075a7 */ /* 0x0044e400080011ff */
[----:B---3--:R-:W-:Y:S05]  /*9db0*/  @!P0 NANOSLEEP.SYNCS 0x989680 ;  /* 0x009896800000895d */ /* 0x008fea0003900000 */
[----:B------:R-:W3:Y:S02]  /*9dc0*/  @!P0 SYNCS.PHASECHK.TRANS64 P0, [R0+URZ], R2 ;  /* 0x00000002000085a7 */ /* 0x000ee400080010ff */
[----:B---3--:R-:W-:Y:S05]  /*9dd0*/  @!P0 BRA `(.L_x_178) ;  /* 0xfffffffc00f08947 */ /* 0x008fea000383ffff */
[----:B------:R-:W-:Y:S05]  /*9de0*/  BRA `(.L_x_179) ;  /* 0xffffffa000a47947 */ /* 0x000fea000383ffff */
.L_x_79:
[----:B------:R-:W-:-:S07]  /*9df0*/  MOV R0, UR6 ;  /* 0x0000000600007c02 */ /* 0x000fce0008000f00 */
.L_x_180:
[----:B--2---:R2:W3:Y:S02]  /*9e00*/  SYNCS.PHASECHK.TRANS64.TRYWAIT P0, [R0+URZ], R2 ;  /* 0x00000002000075a7 */ /* 0x0044e400080011ff */
[----:B---3--:R-:W-:Y:S05]  /*9e10*/  @!P0 NANOSLEEP.SYNCS 0x989680 ;  /* 0x009896800000895d */ /* 0x008fea0003900000 */
[----:B------:R-:W3:Y:S02]  /*9e20*/  @!P0 SYNCS.PHASECHK.TRANS64 P0, [R0+URZ], R2 ;  /* 0x00000002000085a7 */ /* 0x000ee400080010ff */
[----:B---3--:R-:W-:Y:S05]  /*9e30*/  @!P0 BRA `(.L_x_180) ;  /* 0xfffffffc00f08947 */ /* 0x008fea000383ffff */
[----:B------:R-:W-:Y:S05]  /*9e40*/  BRA `(.L_x_181) ;  /* 0xffffffa000b07947 */ /* 0x000fea000383ffff */
.L_x_84:
[----:B--2---:R2:W3:Y:S02]  /*9e50*/  SYNCS.PHASECHK.TRANS64.TRYWAIT P0, [R0+URZ+0xf0], R2 ;  /* 0x0000f002000075a7 */ /* 0x0044e400080011ff */
[----:B---3--:R-:W-:Y:S05]  /*9e60*/  @!P0 NANOSLEEP.SYNCS 0x989680 ;  /* 0x009896800000895d */ /* 0x008fea0003900000 */
[----:B------:R-:W3:Y:S02]  /*9e70*/  @!P0 SYNCS.PHASECHK.TRANS64 P0, [R0+URZ+0xf0], R2 ;  /* 0x0000f002000085a7 */ /* 0x000ee400080010ff */
[----:B---3--:R-:W-:Y:S05]  /*9e80*/  @!P0 BRA `(.L_x_84) ;  /* 0xfffffffc00f08947 */ /* 0x008fea000383ffff */
[----:B------:R-:W-:Y:S05]  /*9e90*/  BRA `(.L_x_182) ;  /* 0xffffffa400a87947 */ /* 0x000fea000383ffff */
.L_x_87:
[----:B------:R-:W-:Y:S07]  /*9ea0*/  MOV R0, UR4 ;  /* 0x0000000400007c02 */ /* 0x000fee0008000f00 */
.L_x_183:
[----:B-1----:R1:W2:Y:S02]  /*9eb0*/  SYNCS.PHASECHK.TRANS64.TRYWAIT P0, [R0+URZ+0xe8], R2 ;  /* 0x0000e802000075a7 */ /* 0x0022a400080011ff */
[----:B--2---:R-:W-:Y:S05]  /*9ec0*/  @!P0 NANOSLEEP.SYNCS 0x989680 ;  /* 0x009896800000895d */ /* 0x004fea0003900000 */
[----:B------:R-:W2:Y:S02]  /*9ed0*/  @!P0 SYNCS.PHASECHK.TRANS64 P0, [R0+URZ+0xe8], R2 ;  /* 0x0000e802000085a7 */ /* 0x000ea400080010ff */
[----:B--2---:R-:W-:Y:S05]  /*9ee0*/  @!P0 BRA `(.L_x_183) ;  /* 0xfffffffc00f08947 */ /* 0x004fea000383ffff */
[----:B------:R-:W-:Y:S05]  /*9ef0*/  BRA `(.L_x_86) ;  /* 0xffffffa800a47947 */ /* 0x000fea000383ffff */
.L_x_90:
[----:B------:R-:W-:Y:S07]  /*9f00*/  MOV R0, UR4 ;  /* 0x0000000400007c02 */ /* 0x000fee0008000f00 */
.L_x_184:
[----:B-1----:R1:W2:Y:S02]  /*9f10*/  SYNCS.PHASECHK.TRANS64.TRYWAIT P0, [R0+URZ+0xc0], R28 ;  /* 0x0000c01c000075a7 */ /* 0x0022a400080011ff */
[----:B--2---:R-:W-:Y:S05]  /*9f20*/  @!P0 NANOSLEEP.SYNCS 0x989680 ;  /* 0x009896800000895d */ /* 0x004fea0003900000 */
[----:B------:R-:W2:Y:S02]  /*9f30*/  @!P0 SYNCS.PHASECHK.TRANS64 P0, [R0+URZ+0xc0], R28 ;  /* 0x0000c01c000085a7 */ /* 0x000ea400080010ff */
[----:B--2---:R-:W-:Y:S05]  /*9f40*/  @!P0 BRA `(.L_x_184) ;  /* 0xfffffffc00f08947 */ /* 0x004fea000383ffff */
[----:B------:R-:W-:Y:S05]  /*9f50*/  BRA `(.L_x_185) ;  /* 0xffffffa800fc7947 */ /* 0x000fea000383ffff */
.L_x_91:
[----:B------:R-:W-:Y:S07]  /*9f60*/  MOV R0, UR4 ;  /* 0x0000000400007c02 */ /* 0x000fee0008000f00 */
.L_x_186:
[----:B-1----:R1:W2:Y:S02]  /*9f70*/  SYNCS.PHASECHK.TRANS64.TRYWAIT P0, [R0+URZ+0xc8], R28 ;  /* 0x0000c81c000075a7 */ /* 0x0022a400080011ff */
[----:B--2---:R-:W-:Y:S05]  /*9f80*/  @!P0 NANOSLEEP.SYNCS 0x989680 ;  /* 0x009896800000895d */ /* 0x004fea0003900000 */
[----:B------:R-:W2:Y:S02]  /*9f90*/  @!P0 SYNCS.PHASECHK.TRANS64 P0, [R0+URZ+0xc8], R28 ;  /* 0x0000c81c000085a7 */ /* 0x000ea400080010ff */
[----:B--2---:R-:W-:Y:S05]  /*9fa0*/  @!P0 BRA `(.L_x_186) ;  /* 0xfffffffc00f08947 */ /* 0x004fea000383ffff */
[----:B------:R-:W-:Y:S05]  /*9fb0*/  BRA `(.L_x_187) ;  /* 0xffffffac00347947 */ /* 0x000fea000383ffff */
.L_x_92:
[----:B------:R-:W-:Y:S07]  /*9fc0*/  MOV R0, UR4 ;  /* 0x0000000400007c02 */ /* 0x000fee0008000f00 */
.L_x_188:
[----:B-1----:R1:W2:Y:S02]  /*9fd0*/  SYNCS.PHASECHK.TRANS64.TRYWAIT P0, [R0+URZ+0xd0], R28 ;  /* 0x0000d01c000075a7 */ /* 0x0022a400080011ff */
[----:B--2---:R-:W-:Y:S05]  /*9fe0*/  @!P0 NANOSLEEP.SYNCS 0x989680 ;  /* 0x009896800000895d */ /* 0x004fea0003900000 */
[----:B------:R-:W2:Y:S02]  /*9ff0*/  @!P0 SYNCS.PHASECHK.TRANS64 P0, [R0+URZ+0xd0], R28 ;  /* 0x0000d01c000085a7 */ /* 0x000ea400080010ff */
[----:B--2---:R-:W-:Y:S05]  /*a000*/  @!P0 BRA `(.L_x_188) ;  /* 0xfffffffc00f08947 */ /* 0x004fea000383ffff */
[----:B------:R-:W-:Y:S05]  /*a010*/  BRA `(.L_x_189) ;  /* 0xffffffac00787947 */ /* 0x000fea000383ffff */
.L_x_93:
[----:B------:R-:W-:Y:S07]  /*a020*/  MOV R0, UR4 ;  /* 0x0000000400007c02 */ /* 0x000fee0008000f00 */
.L_x_190:
[----:B-1----:R1:W2:Y:S02]  /*a030*/  SYNCS.PHASECHK.TRANS64.TRYWAIT P0, [R0+URZ+0xd8], R28 ;  /* 0x0000d81c000075a7 */ /* 0x0022a400080011ff */
[----:B--2---:R-:W-:Y:S05]  /*a040*/  @!P0 NANOSLEEP.SYNCS 0x989680 ;  /* 0x009896800000895d */ /* 0x004fea0003900000 */
[----:B------:R-:W2:Y:S02]  /*a050*/  @!P0 SYNCS.PHASECHK.TRANS64 P0, [R0+URZ+0xd8], R28 ;  /* 0x0000d81c000085a7 */ /* 0x000ea400080010ff */
[----:B--2---:R-:W-:Y:S05]  /*a060*/  @!P0 BRA `(.L_x_190) ;  /* 0xfffffffc00f08947 */ /* 0x004fea000383ffff */
[----:B------:R-:W-:Y:S05]  /*a070*/  BRA `(.L_x_191) ;  /* 0xffffffac00fc7947 */ /* 0x000fea000383ffff */
.L_x_95:
[----:B------:R-:W-:-:S07]  /*a080*/  MOV R0, UR4 ;  /* 0x0000000400007c02 */ /* 0x000fce0008000f00 */
.L_x_192:
[----:B-1----:R1:W3:Y:S02]  /*a090*/  SYNCS.PHASECHK.TRANS64.TRYWAIT P0, [R0+URZ+0xc0], R2 ;  /* 0x0000c002000075a7 */ /* 0x0022e400080011ff */
[----:B---3--:R-:W-:Y:S05]  /*a0a0*/  @!P0 NANOSLEEP.SYNCS 0x989680 ;  /* 0x009896800000895d */ /* 0x008fea0003900000 */
[----:B------:R-:W3:Y:S02]  /*a0b0*/  @!P0 SYNCS.PHASECHK.TRANS64 P0, [R0+URZ+0xc0], R2 ;  /* 0x0000c002000085a7 */ /* 0x000ee400080010ff */
[----:B---3--:R-:W-:Y:S05]  /*a0c0*/  @!P0 BRA `(.L_x_192) ;  /* 0xfffffffc00f08947 */ /* 0x008fea000383ffff */
[----:B------:R-:W-:Y:S05]  /*a0d0*/  BRA `(.L_x_193) ;  /* 0xffffffb000707947 */ /* 0x000fea000383ffff */
.L_x_96:
[----:B-1----:R-:W-:-:S07]  /*a0e0*/  MOV R0, UR4 ;  /* 0x0000000400007c02 */ /* 0x002fce0008000f00 */
.L_x_194:
[----:B-1----:R1:W3:Y:S02]  /*a0f0*/  SYNCS.PHASECHK.TRANS64.TRYWAIT P0, [R0+URZ+0xc8], R2 ;  /* 0x0000c802000075a7 */ /* 0x0022e400080011ff */
[----:B---3--:R-:W-:Y:S05]  /*a100*/  @!P0 NANOSLEEP.SYNCS 0x989680 ;  /* 0x009896800000895d */ /* 0x008fea0003900000 */
[----:B------:R-:W3:Y:S02]  /*a110*/  @!P0 SYNCS.PHASECHK.TRANS64 P0, [R0+URZ+0xc8], R2 ;  /* 0x0000c802000085a7 */ /* 0x000ee400080010ff */
[----:B---3--:R-:W-:Y:S05]  /*a120*/  @!P0 BRA `(.L_x_194) ;  /* 0xfffffffc00f08947 */ /* 0x008fea000383ffff */
[----:B------:R-:W-:Y:S05]  /*a130*/  BRA `(.L_x_195) ;  /* 0xffffffb000607947 */ /* 0x000fea000383ffff */
.L_x_97:
[----:B-1----:R-:W-:-:S07]  /*a140*/  MOV R0, UR4 ;  /* 0x0000000400007c02 */ /* 0x002fce0008000f00 */
.L_x_196:
[----:B-1----:R1:W3:Y:S02]  /*a150*/  SYNCS.PHASECHK.TRANS64.TRYWAIT P0, [R0+URZ+0xd0], R2 ;  /* 0x0000d002000075a7 */ /* 0x0022e400080011ff */
[----:B---3--:R-:W-:Y:S05]  /*a160*/  @!P0 NANOSLEEP.SYNCS 0x989680 ;  /* 0x009896800000895d */ /* 0x008fea0003900000 */
[----:B------:R-:W3:Y:S02]  /*a170*/  @!P0 SYNCS.PHASECHK.TRANS64 P0, [R0+URZ+0xd0], R2 ;  /* 0x0000d002000085a7 */ /* 0x000ee400080010ff */
[----:B---3--:R-:W-:Y:S05]  /*a180*/  @!P0 BRA `(.L_x_196) ;  /* 0xfffffffc00f08947 */ /* 0x008fea000383ffff */
[----:B------:R-:W-:Y:S05]  /*a190*/  BRA `(.L_x_197) ;  /* 0xffffffb000507947 */ /* 0x000fea000383ffff */
.L_x_99:
[----:B---3--:R3:W4:Y:S02]  /*a1a0*/  SYNCS.PHASECHK.TRANS64.TRYWAIT P0, [R0+URZ+0xf0], R2 ;  /* 0x0000f002000075a7 */ /* 0x00872400080011ff */
[----:B----4-:R-:W-:Y:S05]  /*a1b0*/  @!P0 NANOSLEEP.SYNCS 0x989680 ;  /* 0x009896800000895d */ /* 0x010fea0003900000 */
[----:B------:R-:W4:Y:S02]  /*a1c0*/  @!P0 SYNCS.PHASECHK.TRANS64 P0, [R0+URZ+0xf0], R2 ;  /* 0x0000f002000085a7 */ /* 0x000f2400080010ff */
[----:B----4-:R-:W-:Y:S05]  /*a1d0*/  @!P0 BRA `(.L_x_99) ;  /* 0xfffffffc00f08947 */ /* 0x010fea000383ffff */
[----:B------:R-:W-:Y:S05]  /*a1e0*/  BRA `(.L_x_198) ;  /* 0xffffffb400187947 */ /* 0x000fea000383ffff */
.L_x_110:
[----:B-1----:R-:W-:Y:S04]  /*a1f0*/  MOV R2, UR48 ;  /* 0x0000003000027c02 */ /* 0x002fe80008000f00 */
[----:B------:R1:W3:Y:S03]  /*a200*/  SYNCS.PHASECHK.TRANS64.TRYWAIT P1, [R2+URZ+0xa0], R3 ;  /* 0x0000a003020075a7 */ /* 0x0002e600080211ff */
[----:B---3--:R-:W-:Y:S05]  /*a210*/  @!P1 NANOSLEEP.SYNCS 0x989680 ;  /* 0x009896800000995d */ /* 0x008fea0003900000 */
[----:B------:R-:W3:Y:S02]  /*a220*/  @!P1 SYNCS.PHASECHK.TRANS64 P1, [R2+URZ+0xa0], R3 ;  /* 0x0000a003020095a7 */ /* 0x000ee400080210ff */
[----:B---3--:R-:W-:Y:S05]  /*a230*/  @!P1 BRA `(.L_x_110) ;  /* 0xfffffffc00ec9947 */ /* 0x008fea000383ffff */
[----:B------:R-:W-:Y:S05]  /*a240*/  BRA `(.L_x_109) ;  /* 0xffffffc0001c7947 */ /* 0x000fea000383ffff */
.L_x_112:
[----:B-1----:R1:W4:Y:S02]  /*a250*/  SYNCS.PHASECHK.TRANS64.TRYWAIT P0, [R64+URZ+0x110], R0 ;  /* 0x00011000400075a7 */ /* 0x00232400080011ff */
[----:B----4-:R-:W-:Y:S05]  /*a260*/  @!P0 NANOSLEEP.SYNCS 0x989680 ;  /* 0x009896800000895d */ /* 0x010fea0003900000 */
[----:B------:R-:W4:Y:S02]  /*a270*/  @!P0 SYNCS.PHASECHK.TRANS64 P0, [R64+URZ+0x110], R0 ;  /* 0x00011000400085a7 */ /* 0x000f2400080010ff */
[----:B----4-:R-:W-:Y:S05]  /*a280*/  @!P0 BRA `(.L_x_112) ;  /* 0xfffffffc00f08947 */ /* 0x010fea000383ffff */
[----:B------:R-:W-:Y:S05]  /*a290*/  BRA `(.L_x_111) ;  /* 0xffffffc000447947 */ /* 0x000fea000383ffff */
.L_x_121:
[----:B--2---:R2:W4:Y:S02]  /*a2a0*/  SYNCS.PHASECHK.TRANS64.TRYWAIT P0, [R2+URZ+0xa0], R0 ;  /* 0x0000a000020075a7 */ /* 0x00452400080011ff */
[----:B----4-:R-:W-:Y:S05]  /*a2b0*/  @!P0 NANOSLEEP.SYNCS 0x989680 ;  /* 0x009896800000895d */ /* 0x010fea0003900000 */
[----:B------:R-:W4:Y:S02]  /*a2c0*/  @!P0 SYNCS.PHASECHK.TRANS64 P0, [R2+URZ+0xa0], R0 ;  /* 0x0000a000020085a7 */ /* 0x000f2400080010ff */
[----:B----4-:R-:W-:Y:S05]  /*a2d0*/  @!P0 BRA `(.L_x_121) ;  /* 0xfffffffc00f08947 */ /* 0x010fea000383ffff */
[----:B------:R-:W-:Y:S05]  /*a2e0*/  BRA `(.L_x_120) ;  /* 0xffffffcc00207947 */ /* 0x000fea000383ffff */
.L_x_129:
[----:B--2---:R2:W4:Y:S02]  /*a2f0*/  SYNCS.PHASECHK.TRANS64.TRYWAIT P0, [R0+URZ+0xa0], R6 ;  /* 0x0000a006000075a7 */ /* 0x00452400080011ff */
[----:B----4-:R-:W-:Y:S05]  /*a300*/  @!P0 NANOSLEEP.SYNCS 0x989680 ;  /* 0x009896800000895d */ /* 0x010fea0003900000 */
[----:B------:R-:W4:Y:S02]  /*a310*/  @!P0 SYNCS.PHASECHK.TRANS64 P0, [R0+URZ+0xa0], R6 ;  /* 0x0000a006000085a7 */ /* 0x000f2400080010ff */
[----:B----4-:R-:W-:Y:S05]  /*a320*/  @!P0 BRA `(.L_x_129) ;  /* 0xfffffffc00f08947 */ /* 0x010fea000383ffff */
[----:B------:R-:W-:Y:S05]  /*a330*/  BRA `(.L_x_128) ;  /* 0xffffffd800207947 */ /* 0x000fea000383ffff */
.L_x_137:
[----:B--2---:R2:W4:Y:S02]  /*a340*/  SYNCS.PHASECHK.TRANS64.TRYWAIT P0, [R0+URZ+0xa0], R5 ;  /* 0x0000a005000075a7 */ /* 0x00452400080011ff */
[----:B----4-:R-:W-:Y:S05]  /*a350*/  @!P0 NANOSLEEP.SYNCS 0x989680 ;  /* 0x009896800000895d */ /* 0x010fea0003900000 */
[----:B------:R-:W4:Y:S02]  /*a360*/  @!P0 SYNCS.PHASECHK.TRANS64 P0, [R0+URZ+0xa0], R5 ;  /* 0x0000a005000085a7 */ /* 0x000f2400080010ff */
[----:B----4-:R-:W-:Y:S05]  /*a370*/  @!P0 BRA `(.L_x_137) ;  /* 0xfffffffc00f08947 */ /* 0x010fea000383ffff */
[----:B------:R-:W-:Y:S05]  /*a380*/  BRA `(.L_x_136) ;  /* 0xffffffe400207947 */ /* 0x000fea000383ffff */
        .weak           $__internal_0_$__cuda_sm10x_tcgen05_guardrail_trap_col_being_dealloced_not_returned_by_alloc
        .type           $__internal_0_$__cuda_sm10x_tcgen05_guardrail_trap_col_being_dealloced_not_returned_by_alloc,@function
        .size           $__internal_0_$__cuda_sm10x_tcgen05_guardrail_trap_col_being_dealloced_not_returned_by_alloc,($__internal_1_$__cuda_sm10x_tcgen05_guardrail_trap_phase_invalid_during_alloc - $__internal_0_$__cuda_sm10x_tcgen05_guardrail_trap_col_being_dealloced_not_returned_by_alloc)
$__internal_0_$__cuda_sm10x_tcgen05_guardrail_trap_col_being_dealloced_not_returned_by_alloc:
[----:B------:R-:W-:Y:S05]  /*a390*/  BPT.TRAP 0x1 ;  /* 0x000000040000795c */ /* 0x000fea0000300000 */
[----:B------:R-:W-:-:S04]  /*a3a0*/  HFMA2 R3, -RZ, RZ, 0, 0 ;  /* 0x00000000ff037431 */ /* 0x000fc800000001ff */
[----:B------:R-:W-:Y:S05]  /*a3b0*/  RET.REL.NODEC R2 `(_ZN7cutlass13device_kernelINS_4gemm6kernel13GemmUniversalIN4cute5tupleIJiiiiEEENS1_10collective13CollectiveMmaINS1_46MainloopSm100TmaUmmaWarpSpecializedBlockScaledILi10ELi2ELi2ENS5_IJNS4_1CILi1EEENSA_ILi2EEESB_EEEEENS5_IJNSA_ILi128EEESF_SF_EEENS5_IJNS_12float_e2m1_tENS_13float_ue4m3_tEEEENS5_IJNS5_IJlSB_lEEENS4_6LayoutINS5_IJNS5_IJNS5_IJNSA_ILi32EEENSA_ILi4EEEEEEiEEENS5_IJNS5_IJNSA_ILi16EEESN_EEEiEEENS5_IJSB_iEEEEEENS5_IJSS_NS5_IJNS5_IJNSA_ILi0EEESB_EEENSA_ILi512EEEEEENS5_IJSV_iEEEEEEEEEEESJ_S12_NS4_8TiledMMAINS4_8MMA_AtomIJNS4_17SM100_MMA_MXF4_SSISH_SH_fSI_Li128ELi128ELi16ELNS4_4UMMA5MajorE0ELS17_0ELNS16_7ScaleInE0ELS18_0EEEEEENSL_INS5_IJSB_SB_SB_EEENS5_IJSV_SV_SV_EEEEENS5_IJNS4_10UnderscoreES1E_S1E_EEEEENS5_IJNS4_23SM90_TMA_LOAD_MULTICASTES1H_EEENS5_IJNS4_14ComposedLayoutINS4_7SwizzleILi2ELi4ELi3EEENS4_18smem_ptr_flag_bitsILi4EEENSL_INS5_IJNSA_ILi8EEESF_EEENS5_IJSF_SB_EEEEEEENSL_INS5_IJNS5_IJNS5_IJSO_SB_EEESR_EEESB_NS5_IJSB_SC_EEEEEENS5_IJNS5_IJNS5_IJSR_SX_EEESW_EEESV_NS5_IJSN_SX_EEEEEEEEEEEvNS4_8identityENS5_IJNS4_13SM90_TMA_LOADES24_EEES22_vS23_EENS_8epilogue10collective18CollectiveEpilogueINS27_23Sm100TmaWarpSpecializedILi4ELi2ELi32ELb1ELb0EEEJSG_NS5_IJNSL_ISF_SB_EENSL_ISM_SB_EEEEENS_10bfloat16_tESK_S2F_SK_NS27_6fusion15FusionCallbacksIS2B_NS2G_17LinearCombinationIS2F_fS2F_fLNS_15FloatRoundStyleE2EEESG_S2E_JEEENS4_5SM1004TMEM4LOAD26SM100_TMEM_LOAD_32dp32b32xES24_NS1J_IS1L_NS1M_ILi16EEENSL_INS5_IJS1O_SM_EEENS5_IJSM_SB_EEEEEEENS4_39AutoVectorizingCopyWithAssumedAlignmentILi128EEENS4_14SM90_TMA_STOREES2U_S2W_S2W_EEEvvEEEEvNT_6ParamsE) ;  /* 0xffffff5c02107950 */ /* 0x000fea0003c3ffff */
        .weak           $__internal_1_$__cuda_sm10x_tcgen05_guardrail_trap_phase_invalid_during_alloc
        .type           $__internal_1_$__cuda_sm10x_tcgen05_guardrail_trap_phase_invalid_during_alloc,@function
        .size           $__internal_1_$__cuda_sm10x_tcgen05_guardrail_trap_phase_invalid_during_alloc,($__internal_2_$__cuda_sm10x_tcgen05_guardrail_trap_unallocated_columns_being_dealloced - $__internal_1_$__cuda_sm10x_tcgen05_guardrail_trap_phase_invalid_during_alloc)
$__internal_1_$__cuda_sm10x_tcgen05_guardrail_trap_phase_invalid_during_alloc:
[----:B------:R-:W-:Y:S05]  /*a3c0*/  BPT.TRAP 0x1 ;  /* 0x000000040000795c */ /* 0x000fea0000300000 */
[----:B------:R-:W-:-:S04]  /*a3d0*/  MOV R3, 0x0 ;  /* 0x0000000000037802 */ /* 0x000fc80000000f00 */
[----:B------:R-:W-:Y:S05]  /*a3e0*/  RET.REL.NODEC R2 `(_ZN7cutlass13device_kernelINS_4gemm6kernel13GemmUniversalIN4cute5tupleIJiiiiEEENS1_10collective13CollectiveMmaINS1_46MainloopSm100TmaUmmaWarpSpecializedBlockScaledILi10ELi2ELi2ENS5_IJNS4_1CILi1EEENSA_ILi2EEESB_EEEEENS5_IJNSA_ILi128EEESF_SF_EEENS5_IJNS_12float_e2m1_tENS_13float_ue4m3_tEEEENS5_IJNS5_IJlSB_lEEENS4_6LayoutINS5_IJNS5_IJNS5_IJNSA_ILi32EEENSA_ILi4EEEEEEiEEENS5_IJNS5_IJNSA_ILi16EEESN_EEEiEEENS5_IJSB_iEEEEEENS5_IJSS_NS5_IJNS5_IJNSA_ILi0EEESB_EEENSA_ILi512EEEEEENS5_IJSV_iEEEEEEEEEEESJ_S12_NS4_8TiledMMAINS4_8MMA_AtomIJNS4_17SM100_MMA_MXF4_SSISH_SH_fSI_Li128ELi128ELi16ELNS4_4UMMA5MajorE0ELS17_0ELNS16_7ScaleInE0ELS18_0EEEEEENSL_INS5_IJSB_SB_SB_EEENS5_IJSV_SV_SV_EEEEENS5_IJNS4_10UnderscoreES1E_S1E_EEEEENS5_IJNS4_23SM90_TMA_LOAD_MULTICASTES1H_EEENS5_IJNS4_14ComposedLayoutINS4_7SwizzleILi2ELi4ELi3EEENS4_18smem_ptr_flag_bitsILi4EEENSL_INS5_IJNSA_ILi8EEESF_EEENS5_IJSF_SB_EEEEEEENSL_INS5_IJNS5_IJNS5_IJSO_SB_EEESR_EEESB_NS5_IJSB_SC_EEEEEENS5_IJNS5_IJNS5_IJSR_SX_EEESW_EEESV_NS5_IJSN_SX_EEEEEEEEEEEvNS4_8identityENS5_IJNS4_13SM90_TMA_LOADES24_EEES22_vS23_EENS_8epilogue10collective18CollectiveEpilogueINS27_23Sm100TmaWarpSpecializedILi4ELi2ELi32ELb1ELb0EEEJSG_NS5_IJNSL_ISF_SB_EENSL_ISM_SB_EEEEENS_10bfloat16_tESK_S2F_SK_NS27_6fusion15FusionCallbacksIS2B_NS2G_17LinearCombinationIS2F_fS2F_fLNS_15FloatRoundStyleE2EEESG_S2E_JEEENS4_5SM1004TMEM4LOAD26SM100_TMEM_LOAD_32dp32b32xES24_NS1J_IS1L_NS1M_ILi16EEENSL_INS5_IJS1O_SM_EEENS5_IJSM_SB_EEEEEEENS4_39AutoVectorizingCopyWithAssumedAlignmentILi128EEENS4_14SM90_TMA_STOREES2U_S2W_S2W_EEEvvEEEEvNT_6ParamsE) ;  /* 0xffffff5c02047950 */ /* 0x000fea0003c3ffff */
        .weak           $__internal_2_$__cuda_sm10x_tcgen05_guardrail_trap_unallocated_columns_being_dealloced
        .type           $__internal_2_$__cuda_sm10x_tcgen05_guardrail_trap_unallocated_columns_being_dealloced,@function
        .size           $__internal_2_$__cuda_sm10x_tcgen05_guardrail_trap_unallocated_columns_being_dealloced,(.L_x_200 - $__internal_2_$__cuda_sm10x_tcgen05_guardrail_trap_unallocated_columns_being_dealloced)
$__internal_2_$__cuda_sm10x_tcgen05_guardrail_trap_unallocated_columns_being_dealloced:
[----:B------:R-:W-:Y:S05]  /*a3f0*/  BPT.TRAP 0x1 ;  /* 0x000000040000795c */ /* 0x000fea0000300000 */
[----:B------:R-:W-:-:S04]  /*a400*/  HFMA2 R3, -RZ, RZ, 0, 0 ;  /* 0x00000000ff037431 */ /* 0x000fc800000001ff */
[----:B------:R-:W-:Y:S05]  /*a410*/  RET.REL.NODEC R2 `(_ZN7cutlass13device_kernelINS_4gemm6kernel13GemmUniversalIN4cute5tupleIJiiiiEEENS1_10collective13CollectiveMmaINS1_46MainloopSm100TmaUmmaWarpSpecializedBlockScaledILi10ELi2ELi2ENS5_IJNS4_1CILi1EEENSA_ILi2EEESB_EEEEENS5_IJNSA_ILi128EEESF_SF_EEENS5_IJNS_12float_e2m1_tENS_13float_ue4m3_tEEEENS5_IJNS5_IJlSB_lEEENS4_6LayoutINS5_IJNS5_IJNS5_IJNSA_ILi32EEENSA_ILi4EEEEEEiEEENS5_IJNS5_IJNSA_ILi16EEESN_EEEiEEENS5_IJSB_iEEEEEENS5_IJSS_NS5_IJNS5_IJNSA_ILi0EEESB_EEENSA_ILi512EEEEEENS5_IJSV_iEEEEEEEEEEESJ_S12_NS4_8TiledMMAINS4_8MMA_AtomIJNS4_17SM100_MMA_MXF4_SSISH_SH_fSI_Li128ELi128ELi16ELNS4_4UMMA5MajorE0ELS17_0ELNS16_7ScaleInE0ELS18_0EEEEEENSL_INS5_IJSB_SB_SB_EEENS5_IJSV_SV_SV_EEEEENS5_IJNS4_10UnderscoreES1E_S1E_EEEEENS5_IJNS4_23SM90_TMA_LOAD_MULTICASTES1H_EEENS5_IJNS4_14ComposedLayoutINS4_7SwizzleILi2ELi4ELi3EEENS4_18smem_ptr_flag_bitsILi4EEENSL_INS5_IJNSA_ILi8EEESF_EEENS5_IJSF_SB_EEEEEEENSL_INS5_IJNS5_IJNS5_IJSO_SB_EEESR_EEESB_NS5_IJSB_SC_EEEEEENS5_IJNS5_IJNS5_IJSR_SX_EEESW_EEESV_NS5_IJSN_SX_EEEEEEEEEEEvNS4_8identityENS5_IJNS4_13SM90_TMA_LOADES24_EEES22_vS23_EENS_8epilogue10collective18CollectiveEpilogueINS27_23Sm100TmaWarpSpecializedILi4ELi2ELi32ELb1ELb0EEEJSG_NS5_IJNSL_ISF_SB_EENSL_ISM_SB_EEEEENS_10bfloat16_tESK_S2F_SK_NS27_6fusion15FusionCallbacksIS2B_NS2G_17LinearCombinationIS2F_fS2F_fLNS_15FloatRoundStyleE2EEESG_S2E_JEEENS4_5SM1004TMEM4LOAD26SM100_TMEM_LOAD_32dp32b32xES24_NS1J_IS1L_NS1M_ILi16EEENSL_INS5_IJS1O_SM_EEENS5_IJSM_SB_EEEEEEENS4_39AutoVectorizingCopyWithAssumedAlignmentILi128EEENS4_14SM90_TMA_STOREES2U_S2W_S2W_EEEvvEEEEvNT_6ParamsE) ;  /* 0xffffff5802f87950 */ /* 0x000fea0003c3ffff */
.L_x_199:
[----:B------:R-:W-:-:S00]  /*a420*/  BRA `(.L_x_199) ;  /* 0xfffffffc00fc7947 */ /* 0x000fc0000383ffff */
[----:B------:R-:W-:-:S00]  /*a430*/  NOP ;  /* 0x0000000000007918 */ /* 0x000fc00000000000 */
        /* <DEDUP_REMOVED lines=12> */
.L_x_200:


//--------------------- .nv.global.init           --------------------------
	.section	.nv.global.init,"aw",@progbits
.nv.global.init:
	.type		$str$29,@object
	.size		$str$29,($str$30 - $str$29)
$str$29:
        /*0000*/ 	.byte	0x28, 0x61, 0x64, 0x64, 0x72, 0x65, 0x73, 0x73, 0x20, 0x26, 0x20, 0x6d, 0x61, 0x73, 0x6b, 0x29
        /*0010*/ 	.byte	0x20, 0x3d, 0x3d, 0x20, 0x30, 0x00
	.type		$str$30,@object
	.size		$str$30,($str$26 - $str$30)
$str$30:
        /*0016*/ 	.byte	0x2f, 0x74, 0x6d, 0x70, 0x2f, 0x63, 0x75, 0x74, 0x6c, 0x61, 0x73, 0x73, 0x5f, 0x73, 0x77, 0x65
        /*0026*/ 	.byte	0x65, 0x70, 0x5f, 0x73, 0x72, 0x63, 0x2f, 0x69, 0x6e, 0x63, 0x6c, 0x75, 0x64, 0x65, 0x2f, 0x63
        /*0036*/ 	.byte	0x75, 0x74, 0x65, 0x2f, 0x70, 0x6f, 0x69, 0x6e, 0x74, 0x65, 0x72, 0x5f, 0x66, 0x6c, 0x61, 0x67
        /*0046*/ 	.byte	0x67, 0x65, 0x64, 0x2e, 0x68, 0x70, 0x70, 0x00
	.type		$str$26,@object
	.size		$str$26,($str$25 - $str$26)
$str$26:
        /*004e*/ 	.byte	0x2f, 0x74, 0x6d, 0x70, 0x2f, 0x63, 0x75, 0x74, 0x6c, 0x61, 0x73, 0x73, 0x5f, 0x73, 0x77, 0x65
        /*005e*/ 	.byte	0x65, 0x70, 0x5f, 0x73, 0x72, 0x63, 0x2f, 0x69, 0x6e, 0x63, 0x6c, 0x75, 0x64, 0x65, 0x2f, 0x63
        /*006e*/ 	.byte	0x75, 0x74, 0x65, 0x2f, 0x61, 0x74, 0x6f, 0x6d, 0x2f, 0x63, 0x6f, 0x70, 0x79, 0x5f, 0x74, 0x72
        /*007e*/ 	.byte	0x61, 0x69, 0x74, 0x73, 0x5f, 0x73, 0x6d, 0x31, 0x30, 0x30, 0x2e, 0x68, 0x70, 0x70, 0x00
	.type		$str$25,@object
	.size		$str$25,(__unnamed_1 - $str$25)
$str$25:
        /*008d*/ 	.byte	0x28, 0x28, 0x75, 0x69, 0x6e, 0x74, 0x33, 0x32, 0x5f, 0x74, 0x28, 0x74, 0x68, 0x72, 0x65, 0x61
        /*009d*/ 	.byte	0x64, 0x49, 0x64, 0x78, 0x2e, 0x78, 0x29, 0x20, 0x2f, 0x20, 0x33, 0x32, 0x29, 0x20, 0x25, 0x20
        /*00ad*/ 	.byte	0x34, 0x29, 0x20, 0x3d, 0x3d, 0x20, 0x28, 0x28, 0x28, 0x74, 0x6d, 0x65, 0x6d, 0x5f, 0x61, 0x64
        /*00bd*/ 	.byte	0x64, 0x72, 0x20, 0x3e, 0x3e, 0x20, 0x31, 0x36, 0x29, 0x20, 0x2f, 0x20, 0x33, 0x32, 0x29, 0x20
        /*00cd*/ 	.byte	0x25, 0x20, 0x34, 0x29, 0x00
	.type		__unnamed_1,@object
	.size		__unnamed_1,(__unnamed_2 - __unnamed_1)
__unnamed_1:
        /*00d2*/ 	.byte	0x61, 0x75, 0x74, 0x6f, 0x20, 0x63, 0x75, 0x74, 0x65, 0x3a, 0x3a, 0x61, 0x73, 0x5f, 0x70, 0x6f
        /* <DEDUP_REMOVED lines=24> */
        /*0262*/ 	.byte	0x34, 0x30, 0x39, 0x36, 0x3e, 0x3e, 0x3e, 0x3e, 0x5d, 0x00
	.type		__unnamed_2,@object
	.size		__unnamed_2,(.L_2 - __unnamed_2)
__unnamed_2:
        /* <DEDUP_REMOVED lines=42> */
        /*050c*/ 	.byte	0x3e, 0x3e, 0x5d, 0x00
.L_2:


//--------------------- .nv.shared._ZN7cutlass13device_kernelINS_4gemm6kernel13GemmUniversalIN4cute5tupleIJiiiiEEENS1_10collective13CollectiveMmaINS1_46MainloopSm100TmaUmmaWarpSpecializedBlockScaledILi10ELi2ELi2ENS5_IJNS4_1CILi1EEENSA_ILi2EEESB_EEEEENS5_IJNSA_ILi128EEESF_SF_EEENS5_IJNS_12float_e2m1_tENS_13float_ue4m3_tEEEENS5_IJNS5_IJlSB_lEEENS4_6LayoutINS5_IJNS5_IJNS5_IJNSA_ILi32EEENSA_ILi4EEEEEEiEEENS5_IJNS5_IJNSA_ILi16EEESN_EEEiEEENS5_IJSB_iEEEEEENS5_IJSS_NS5_IJNS5_IJNSA_ILi0EEESB_EEENSA_ILi512EEEEEENS5_IJSV_iEEEEEEEEEEESJ_S12_NS4_8TiledMMAINS4_8MMA_AtomIJNS4_17SM100_MMA_MXF4_SSISH_SH_fSI_Li128ELi128ELi16ELNS4_4UMMA5MajorE0ELS17_0ELNS16_7ScaleInE0ELS18_0EEEEEENSL_INS5_IJSB_SB_SB_EEENS5_IJSV_SV_SV_EEEEENS5_IJNS4_10UnderscoreES1E_S1E_EEEEENS5_IJNS4_23SM90_TMA_LOAD_MULTICASTES1H_EEENS5_IJNS4_14ComposedLayoutINS4_7SwizzleILi2ELi4ELi3EEENS4_18smem_ptr_flag_bitsILi4EEENSL_INS5_IJNSA_ILi8EEESF_EEENS5_IJSF_SB_EEEEEEENSL_INS5_IJNS5_IJNS5_IJSO_SB_EEESR_EEESB_NS5_IJSB_SC_EEEEEENS5_IJNS5_IJNS5_IJSR_SX_EEESW_EEESV_NS5_IJSN_SX_EEEEEEEEEEEvNS4_8identityENS5_IJNS4_13SM90_TMA_LOADES24_EEES22_vS23_EENS_8epilogue10collective18CollectiveEpilogueINS27_23Sm100TmaWarpSpecializedILi4ELi2ELi32ELb1ELb0EEEJSG_NS5_IJNSL_ISF_SB_EENSL_ISM_SB_EEEEENS_10bfloat16_tESK_S2F_SK_NS27_6fusion15FusionCallbacksIS2B_NS2G_17LinearCombinationIS2F_fS2F_fLNS_15FloatRoundStyleE2EEESG_S2E_JEEENS4_5SM1004TMEM4LOAD26SM100_TMEM_LOAD_32dp32b32xES24_NS1J_IS1L_NS1M_ILi16EEENSL_INS5_IJS1O_SM_EEENS5_IJSM_SB_EEEEEEENS4_39AutoVectorizingCopyWithAssumedAlignmentILi128EEENS4_14SM90_TMA_STOREES2U_S2W_S2W_EEEvvEEEEvNT_6ParamsE --------------------------
	.section	.nv.shared._ZN7cutlass13device_kernelINS_4gemm6kernel13GemmUniversalIN4cute5tupleIJiiiiEEENS1_10collective13CollectiveMmaINS1_46MainloopSm100TmaUmmaWarpSpecializedBlockScaledILi10ELi2ELi2ENS5_IJNS4_1CILi1EEENSA_ILi2EEESB_EEEEENS5_IJNSA_ILi128EEESF_SF_EEENS5_IJNS_12float_e2m1_tENS_13float_ue4m3_tEEEENS5_IJNS5_IJlSB_lEEENS4_6LayoutINS5_IJNS5_IJNS5_IJNSA_ILi32EEENSA_ILi4EEEEEEiEEENS5_IJNS5_IJNSA_ILi16EEESN_EEEiEEENS5_IJSB_iEEEEEENS5_IJSS_NS5_IJNS5_IJNSA_ILi0EEESB_EEENSA_ILi512EEEEEENS5_IJSV_iEEEEEEEEEEESJ_S12_NS4_8TiledMMAINS4_8MMA_AtomIJNS4_17SM100_MMA_MXF4_SSISH_SH_fSI_Li128ELi128ELi16ELNS4_4UMMA5MajorE0ELS17_0ELNS16_7ScaleInE0ELS18_0EEEEEENSL_INS5_IJSB_SB_SB_EEENS5_IJSV_SV_SV_EEEEENS5_IJNS4_10UnderscoreES1E_S1E_EEEEENS5_IJNS4_23SM90_TMA_LOAD_MULTICASTES1H_EEENS5_IJNS4_14ComposedLayoutINS4_7SwizzleILi2ELi4ELi3EEENS4_18smem_ptr_flag_bitsILi4EEENSL_INS5_IJNSA_ILi8EEESF_EEENS5_IJSF_SB_EEEEEEENSL_INS5_IJNS5_IJNS5_IJSO_SB_EEESR_EEESB_NS5_IJSB_SC_EEEEEENS5_IJNS5_IJNS5_IJSR_SX_EEESW_EEESV_NS5_IJSN_SX_EEEEEEEEEEEvNS4_8identityENS5_IJNS4_13SM90_TMA_LOADES24_EEES22_vS23_EENS_8epilogue10collective18CollectiveEpilogueINS27_23Sm100TmaWarpSpecializedILi4ELi2ELi32ELb1ELb0EEEJSG_NS5_IJNSL_ISF_SB_EENSL_ISM_SB_EEEEENS_10bfloat16_tESK_S2F_SK_NS27_6fusion15FusionCallbacksIS2B_NS2G_17LinearCombinationIS2F_fS2F_fLNS_15FloatRoundStyleE2EEESG_S2E_JEEENS4_5SM1004TMEM4LOAD26SM100_TMEM_LOAD_32dp32b32xES24_NS1J_IS1L_NS1M_ILi16EEENSL_INS5_IJS1O_SM_EEENS5_IJSM_SB_EEEEEEENS4_39AutoVectorizingCopyWithAssumedAlignmentILi128EEENS4_14SM90_TMA_STOREES2U_S2W_S2W_EEEvvEEEEvNT_6ParamsE,"aw",@nobits
	.sectionflags	@""
	.align	16
	.zero		1024


//--------------------- .nv.shared.reserved.0     --------------------------
	.section	.nv.shared.reserved.0,"aw",@nobits
	.weak		__nv_reservedSMEM_offset_0_alias
	.size		__nv_reservedSMEM_offset_0_alias, 0, 64
	.other		__nv_reservedSMEM_offset_0_alias,@"STO_CUDA_RESERVED_SHARED STV_DEFAULT"
__nv_reservedSMEM_offset_0_alias:
	.zero		0
.nv.shared.reserved.0:
	.zero		64
	.weak		__nv_reservedSMEM_tcgen05_partition
	.type		__nv_reservedSMEM_tcgen05_partition,@object
	.size		__nv_reservedSMEM_tcgen05_partition,(.L_0 - __nv_reservedSMEM_tcgen05_partition)
__nv_reservedSMEM_tcgen05_partition:
	.zero		32
.L_0:


//--------------------- .nv.global                --------------------------
	.section	.nv.global,"aw",@nobits
.nv.global:
	.type		_ZN40_INTERNAL_e13d6880_4_k_cu_075c9833_184204cute1_E,@object
	.size		_ZN40_INTERNAL_e13d6880_4_k_cu_075c9833_184204cute1_E,(_ZN40_INTERNAL_e13d6880_4_k_cu_075c9833_184204cuda3std3__45__cpo6cbeginE - _ZN40_INTERNAL_e13d6880_4_k_cu_075c9833_184204cute1_E)
_ZN40_INTERNAL_e13d6880_4_k_cu_075c9833_184204cute1_E:
	.zero		1
	.type		_ZN40_INTERNAL_e13d6880_4_k_cu_075c9833_184204cuda3std3__45__cpo6cbeginE,@object
	.size		_ZN40_INTERNAL_e13d6880_4_k_cu_075c9833_184204cuda3std3__45__cpo6cbeginE,(_ZN40_INTERNAL_e13d6880_4_k_cu_075c9833_184204cuda3std3__48in_placeE - _ZN40_INTERNAL_e13d6880_4_k_cu_075c9833_184204cuda3std3__45__cpo6cbeginE)
_ZN40_INTERNAL_e13d6880_4_k_cu_075c9833_184204cuda3std3__45__cpo6cbeginE:
	.zero		1
	.type		_ZN40_INTERNAL_e13d6880_4_k_cu_075c9833_184204cuda3std3__48in_placeE,@object
	.size		_ZN40_INTERNAL_e13d6880_4_k_cu_075c9833_184204cuda3std3__48in_placeE,(_ZN40_INTERNAL_e13d6880_4_k_cu_075c9833_184204cuda3std6ranges3__45__cpo9iter_moveE - _ZN40_INTERNAL_e13d6880_4_k_cu_075c9833_184204cuda3std3__48in_placeE)
_ZN40_INTERNAL_e13d6880_4_k_cu_075c9833_184204cuda3std3__48in_placeE:
	.zero		1
	.type		_ZN40_INTERNAL_e13d6880_4_k_cu_075c9833_184204cuda3std6ranges3__45__cpo9iter_moveE,@object
	.size		_ZN40_INTERNAL_e13d6880_4_k_cu_075c9833_184204cuda3std6ranges3__45__cpo9iter_moveE,(_ZN40_INTERNAL_e13d6880_4_k_cu_075c9833_184204cuda3std3__45__cpo5beginE - _ZN40_INTERNAL_e13d6880_4_k_cu_075c9833_184204cuda3std6ranges3__45__cpo9iter_moveE)
_ZN40_INTERNAL_e13d6880_4_k_cu_075c9833_184204cuda3std6ranges3__45__cpo9iter_moveE:
	.zero		1
	.type		_ZN40_INTERNAL_e13d6880_4_k_cu_075c9833_184204cuda3std3__45__cpo5beginE,@object
	.size		_ZN40_INTERNAL_e13d6880_4_k_cu_075c9833_184204cuda3std3__45__cpo5beginE,(_ZN40_INTERNAL_e13d6880_4_k_cu_075c9833_184204cuda3std3__442_GLOBAL__N__e13d6880_4_k_cu_075c9833_184206ignoreE - _ZN40_INTERNAL_e13d6880_4_k_cu_075c9833_184204cuda3std3__45__cpo5beginE)
_ZN40_INTERNAL_e13d6880_4_k_cu_075c9833_184204cuda3std3__45__cpo5beginE:
	.zero		1
	.type		_ZN40_INTERNAL_e13d6880_4_k_cu_075c9833_184204cuda3std3__442_GLOBAL__N__e13d6880_4_k_cu_075c9833_184206ignoreE,@object
	.size		_ZN40_INTERNAL_e13d6880_4_k_cu_075c9833_184204cuda3std3__442_GLOBAL__N__e13d6880_4_k_cu_075c9833_184206ignoreE,(_ZN40_INTERNAL_e13d6880_4_k_cu_075c9833_184204cute7productE - _ZN40_INTERNAL_e13d6880_4_k_cu_075c9833_184204cuda3std3__442_GLOBAL__N__e13d6880_4_k_cu_075c9833_184206ignoreE)
_ZN40_INTERNAL_e13d6880_4_k_cu_075c9833_184204cuda3std3__442_GLOBAL__N__e13d6880_4_k_cu_075c9833_184206ignoreE:
	.zero		1
	.type		_ZN40_INTERNAL_e13d6880_4_k_cu_075c9833_184204cute7productE,@object
	.size		_ZN40_INTERNAL_e13d6880_4_k_cu_075c9833_184204cute7productE,(_ZN40_INTERNAL_e13d6880_4_k_cu_075c9833_184204cuda3std3__45__cpo3endE - _ZN40_INTERNAL_e13d6880_4_k_cu_075c9833_184204cute7productE)
_ZN40_INTERNAL_e13d6880_4_k_cu_075c9833_184204cute7productE:
	.zero		1
	.type		_ZN40_INTERNAL_e13d6880_4_k_cu_075c9833_184204cuda3std3__45__cpo3endE,@object
	.size		_ZN40_INTERNAL_e13d6880_4_k_cu_075c9833_184204cuda3std3__45__cpo3endE,(_ZN40_INTERNAL_e13d6880_4_k_cu_075c9833_184204cuda3std3__419piecewise_constructE - _ZN40_INTERNAL_e13d6880_4_k_cu_075c9833_184204cuda3std3__45__cpo3endE)
_ZN40_INTERNAL_e13d6880_4_k_cu_075c9833_184204cuda3std3__45__cpo3endE:
	.zero		1
	.type		_ZN40_INTERNAL_e13d6880_4_k_cu_075c9833_184204cuda3std3__419piecewise_constructE,@object
	.size		_ZN40_INTERNAL_e13d6880_4_k_cu_075c9833_184204cuda3std3__419piecewise_constructE,(_ZN40_INTERNAL_e13d6880_4_k_cu_075c9833_184204cuda3std3__45__cpo4cendE - _ZN40_INTERNAL_e13d6880_4_k_cu_075c9833_184204cuda3std3__419piecewise_constructE)
_ZN40_INTERNAL_e13d6880_4_k_cu_075c9833_184204cuda3std3__419piecewise_constructE:
	.zero		1
	.type		_ZN40_INTERNAL_e13d6880_4_k_cu_075c9833_184204cuda3std3__45__cpo4cendE,@object
	.size		_ZN40_INTERNAL_e13d6880_4_k_cu_075c9833_184204cuda3std3__45__cpo4cendE,(_ZN40_INTERNAL_e13d6880_4_k_cu_075c9833_184204cuda3std6ranges3__45__cpo4swapE - _ZN40_INTERNAL_e13d6880_4_k_cu_075c9833_184204cuda3std3__45__cpo4cendE)
_ZN40_INTERNAL_e13d6880_4_k_cu_075c9833_184204cuda3std3__45__cpo4cendE:
	.zero		1
	.type		_ZN40_INTERNAL_e13d6880_4_k_cu_075c9833_184204cuda3std6ranges3__45__cpo4swapE,@object
	.size		_ZN40_INTERNAL_e13d6880_4_k_cu_075c9833_184204cuda3std6ranges3__45__cpo4swapE,(.L_10 - _ZN40_INTERNAL_e13d6880_4_k_cu_075c9833_184204cuda3std6ranges3__45__cpo4swapE)
_ZN40_INTERNAL_e13d6880_4_k_cu_075c9833_184204cuda3std6ranges3__45__cpo4swapE:
	.zero		1
.L_10:


//--------------------- .nv.constant0._ZN7cutlass13device_kernelINS_4gemm6kernel13GemmUniversalIN4cute5tupleIJiiiiEEENS1_10collective13CollectiveMmaINS1_46MainloopSm100TmaUmmaWarpSpecializedBlockScaledILi10ELi2ELi2ENS5_IJNS4_1CILi1EEENSA_ILi2EEESB_EEEEENS5_IJNSA_ILi128EEESF_SF_EEENS5_IJNS_12float_e2m1_tENS_13float_ue4m3_tEEEENS5_IJNS5_IJlSB_lEEENS4_6LayoutINS5_IJNS5_IJNS5_IJNSA_ILi32EEENSA_ILi4EEEEEEiEEENS5_IJNS5_IJNSA_ILi16EEESN_EEEiEEENS5_IJSB_iEEEEEENS5_IJSS_NS5_IJNS5_IJNSA_ILi0EEESB_EEENSA_ILi512EEEEEENS5_IJSV_iEEEEEEEEEEESJ_S12_NS4_8TiledMMAINS4_8MMA_AtomIJNS4_17SM100_MMA_MXF4_SSISH_SH_fSI_Li128ELi128ELi16ELNS4_4UMMA5MajorE0ELS17_0ELNS16_7ScaleInE0ELS18_0EEEEEENSL_INS5_IJSB_SB_SB_EEENS5_IJSV_SV_SV_EEEEENS5_IJNS4_10UnderscoreES1E_S1E_EEEEENS5_IJNS4_23SM90_TMA_LOAD_MULTICASTES1H_EEENS5_IJNS4_14ComposedLayoutINS4_7SwizzleILi2ELi4ELi3EEENS4_18smem_ptr_flag_bitsILi4EEENSL_INS5_IJNSA_ILi8EEESF_EEENS5_IJSF_SB_EEEEEEENSL_INS5_IJNS5_IJNS5_IJSO_SB_EEESR_EEESB_NS5_IJSB_SC_EEEEEENS5_IJNS5_IJNS5_IJSR_SX_EEESW_EEESV_NS5_IJSN_SX_EEEEEEEEEEEvNS4_8identityENS5_IJNS4_13SM90_TMA_LOADES24_EEES22_vS23_EENS_8epilogue10collective18CollectiveEpilogueINS27_23Sm100TmaWarpSpecializedILi4ELi2ELi32ELb1ELb0EEEJSG_NS5_IJNSL_ISF_SB_EENSL_ISM_SB_EEEEENS_10bfloat16_tESK_S2F_SK_NS27_6fusion15FusionCallbacksIS2B_NS2G_17LinearCombinationIS2F_fS2F_fLNS_15FloatRoundStyleE2EEESG_S2E_JEEENS4_5SM1004TMEM4LOAD26SM100_TMEM_LOAD_32dp32b32xES24_NS1J_IS1L_NS1M_ILi16EEENSL_INS5_IJS1O_SM_EEENS5_IJSM_SB_EEEEEEENS4_39AutoVectorizingCopyWithAssumedAlignmentILi128EEENS4_14SM90_TMA_STOREES2U_S2W_S2W_EEEvvEEEEvNT_6ParamsE --------------------------
	.section	.nv.constant0._ZN7cutlass13device_kernelINS_4gemm6kernel13GemmUniversalIN4cute5tupleIJiiiiEEENS1_10collective13CollectiveMmaINS1_46MainloopSm100TmaUmmaWarpSpecializedBlockScaledILi10ELi2ELi2ENS5_IJNS4_1CILi1EEENSA_ILi2EEESB_EEEEENS5_IJNSA_ILi128EEESF_SF_EEENS5_IJNS_12float_e2m1_tENS_13float_ue4m3_tEEEENS5_IJNS5_IJlSB_lEEENS4_6LayoutINS5_IJNS5_IJNS5_IJNSA_ILi32EEENSA_ILi4EEEEEEiEEENS5_IJNS5_IJNSA_ILi16EEESN_EEEiEEENS5_IJSB_iEEEEEENS5_IJSS_NS5_IJNS5_IJNSA_ILi0EEESB_EEENSA_ILi512EEEEEENS5_IJSV_iEEEEEEEEEEESJ_S12_NS4_8TiledMMAINS4_8MMA_AtomIJNS4_17SM100_MMA_MXF4_SSISH_SH_fSI_Li128ELi128ELi16ELNS4_4UMMA5MajorE0ELS17_0ELNS16_7ScaleInE0ELS18_0EEEEEENSL_INS5_IJSB_SB_SB_EEENS5_IJSV_SV_SV_EEEEENS5_IJNS4_10UnderscoreES1E_S1E_EEEEENS5_IJNS4_23SM90_TMA_LOAD_MULTICASTES1H_EEENS5_IJNS4_14ComposedLayoutINS4_7SwizzleILi2ELi4ELi3EEENS4_18smem_ptr_flag_bitsILi4EEENSL_INS5_IJNSA_ILi8EEESF_EEENS5_IJSF_SB_EEEEEEENSL_INS5_IJNS5_IJNS5_IJSO_SB_EEESR_EEESB_NS5_IJSB_SC_EEEEEENS5_IJNS5_IJNS5_IJSR_SX_EEESW_EEESV_NS5_IJSN_SX_EEEEEEEEEEEvNS4_8identityENS5_IJNS4_13SM90_TMA_LOADES24_EEES22_vS23_EENS_8epilogue10collective18CollectiveEpilogueINS27_23Sm100TmaWarpSpecializedILi4ELi2ELi32ELb1ELb0EEEJSG_NS5_IJNSL_ISF_SB_EENSL_ISM_SB_EEEEENS_10bfloat16_tESK_S2F_SK_NS27_6fusion15FusionCallbacksIS2B_NS2G_17LinearCombinationIS2F_fS2F_fLNS_15FloatRoundStyleE2EEESG_S2E_JEEENS4_5SM1004TMEM4LOAD26SM100_TMEM_LOAD_32dp32b32xES24_NS1J_IS1L_NS1M_ILi16EEENSL_INS5_IJS1O_SM_EEENS5_IJSM_SB_EEEEEEENS4_39AutoVectorizingCopyWithAssumedAlignmentILi128EEENS4_14SM90_TMA_STOREES2U_S2W_S2W_EEEvvEEEEvNT_6ParamsE,"a",@progbits
	.sectionflags	@""
	.align	4
.nv.constant0._ZN7cutlass13device_kernelINS_4gemm6kernel13GemmUniversalIN4cute5tupleIJiiiiEEENS1_10collective13CollectiveMmaINS1_46MainloopSm100TmaUmmaWarpSpecializedBlockScaledILi10ELi2ELi2ENS5_IJNS4_1CILi1EEENSA_ILi2EEESB_EEEEENS5_IJNSA_ILi128EEESF_SF_EEENS5_IJNS_12float_e2m1_tENS_13float_ue4m3_tEEEENS5_IJNS5_IJlSB_lEEENS4_6LayoutINS5_IJNS5_IJNS5_IJNSA_ILi32EEENSA_ILi4EEEEEEiEEENS5_IJNS5_IJNSA_ILi16EEESN_EEEiEEENS5_IJSB_iEEEEEENS5_IJSS_NS5_IJNS5_IJNSA_ILi0EEESB_EEENSA_ILi512EEEEEENS5_IJSV_iEEEEEEEEEEESJ_S12_NS4_8TiledMMAINS4_8MMA_AtomIJNS4_17SM100_MMA_MXF4_SSISH_SH_fSI_Li128ELi128ELi16ELNS4_4UMMA5MajorE0ELS17_0ELNS16_7ScaleInE0ELS18_0EEEEEENSL_INS5_IJSB_SB_SB_EEENS5_IJSV_SV_SV_EEEEENS5_IJNS4_10UnderscoreES1E_S1E_EEEEENS5_IJNS4_23SM90_TMA_LOAD_MULTICASTES1H_EEENS5_IJNS4_14ComposedLayoutINS4_7SwizzleILi2ELi4ELi3EEENS4_18smem_ptr_flag_bitsILi4EEENSL_INS5_IJNSA_ILi8EEESF_EEENS5_IJSF_SB_EEEEEEENSL_INS5_IJNS5_IJNS5_IJSO_SB_EEESR_EEESB_NS5_IJSB_SC_EEEEEENS5_IJNS5_IJNS5_IJSR_SX_EEESW_EEESV_NS5_IJSN_SX_EEEEEEEEEEEvNS4_8identityENS5_IJNS4_13SM90_TMA_LOADES24_EEES22_vS23_EENS_8epilogue10collective18CollectiveEpilogueINS27_23Sm100TmaWarpSpecializedILi4ELi2ELi32ELb1ELb0EEEJSG_NS5_IJNSL_ISF_SB_EENSL_ISM_SB_EEEEENS_10bfloat16_tESK_S2F_SK_NS27_6fusion15FusionCallbacksIS2B_NS2G_17LinearCombinationIS2F_fS2F_fLNS_15FloatRoundStyleE2EEESG_S2E_JEEENS4_5SM1004TMEM4LOAD26SM100_TMEM_LOAD_32dp32b32xES24_NS1J_IS1L_NS1M_ILi16EEENSL_INS5_IJS1O_SM_EEENS5_IJSM_SB_EEEEEEENS4_39AutoVectorizingCopyWithAssumedAlignmentILi128EEENS4_14SM90_TMA_STOREES2U_S2W_S2W_EEEvvEEEEvNT_6ParamsE:
	.zero		3968


//--------------------- SYMBOLS --------------------------

	.type		.nv.reservedSmem.offset0,@object
	.size		.nv.reservedSmem.offset0,0x4
	.type		.nv.reservedSmem.cap,@object
	.size		.nv.reservedSmem.cap,0x4
	.type		__assertfail,@function
